// auto-generated by cutlass_sweep.gemm — config: {"arch": "sm_100", "cluster_m": 1, "cluster_n": 1, "dtype": "fp16", "dtype_b": "fp16", "layout": "tt", "stages": 6, "tile_k": 64, "tile_m": 128, "tile_n": 128}
#include "cutlass/cutlass.h"
#include "cutlass/gemm/collective/collective_builder.hpp"
#include "cutlass/gemm/device/gemm_universal_adapter.h"
#include "cutlass/gemm/kernel/gemm_universal.hpp"
#include "cutlass/epilogue/collective/collective_builder.hpp"

using ElemA = cutlass::half_t;
using ElemB = cutlass::half_t;
using ElemCD = cutlass::half_t;
using Acc  = float;
using TileShape    = cute::Shape<cute::_128, cute::_128, cute::_64>;
using ClusterShape = cute::Shape<cute::_1, cute::_1, cute::_1>;

using CollectiveEpilogue = typename cutlass::epilogue::collective::CollectiveBuilder<
    cutlass::arch::Sm100, cutlass::arch::OpClassTensorOp,
    TileShape, ClusterShape,
    cutlass::epilogue::collective::EpilogueTileAuto,
    Acc, Acc,
    ElemCD, cutlass::layout::RowMajor, 128 / cutlass::sizeof_bits<ElemCD>::value,
    ElemCD, cutlass::layout::RowMajor, 128 / cutlass::sizeof_bits<ElemCD>::value,
    cutlass::epilogue::collective::EpilogueScheduleAuto
  >::CollectiveOp;

using CollectiveMainloop = typename cutlass::gemm::collective::CollectiveBuilder<
    cutlass::arch::Sm100, cutlass::arch::OpClassTensorOp,
    ElemA, cutlass::layout::ColumnMajor, 128 / cutlass::sizeof_bits<ElemA>::value,
    ElemB, cutlass::layout::ColumnMajor, 128 / cutlass::sizeof_bits<ElemB>::value,
    Acc,
    TileShape, ClusterShape,
    cutlass::gemm::collective::StageCount<6>,
    cutlass::gemm::collective::KernelScheduleAuto
  >::CollectiveOp;

using GemmKernel = cutlass::gemm::kernel::GemmUniversal<
    cute::Shape<int,int,int,int>,
    CollectiveMainloop,
    CollectiveEpilogue
>;
using Gemm = cutlass::gemm::device::GemmUniversalAdapter<GemmKernel>;

// Force the device kernel symbol into the cubin without needing a host main.
auto* _anchor = &cutlass::device_kernel<GemmKernel>;


// ===== COMPILED SASS (sm_100a) =====

	.target	sm_100a

	.elftype	@"ET_EXEC"


//--------------------- .note.nv.tkinfo           --------------------------
	.section	.note.nv.tkinfo,"",@"SHT_NOTE"
	.sectionflags	@"SHF_NOTE_NV_TKINFO"
	.tkinfo
        /*0018*/ 	.word	0x00000002
        /*0030*/ 	.string	""
        /*0030*/ 	.string	"ptxas"
        /*0030*/ 	.string	"Cuda compilation tools, release 13.0, V13.0.88"
        /*0030*/ 	.string	"Build cuda_13.0.r13.0/compiler.36424714_0"
        /*0030*/ 	.string	"-arch sm_100a -m 64 "



//--------------------- .note.nv.cuinfo           --------------------------
	.section	.note.nv.cuinfo,"",@"SHT_NOTE"
	.sectionflags	@"SHF_NOTE_NV_CUINFO"
        /*0018*/ 	.short	0x0002
        /*001a*/ 	.short	0x0064
        /*001c*/ 	.short	0x0082
	.zero		2


//--------------------- .nv.info                  --------------------------
	.section	.nv.info,"",@"SHT_CUDA_INFO"
	.align	4


	//----- nvinfo : EIATTR_REGCOUNT
	.align		4
        /*0000*/ 	.byte	0x04, 0x2f
        /*0002*/ 	.short	(.L_19 - .L_18)
	.align		4
.L_18:
        /*0004*/ 	.word	index@(_ZN7cutlass13device_kernelINS_4gemm6kernel13GemmUniversalIN4cute5tupleIJiiiiEEENS1_10collective13CollectiveMmaINS1_35MainloopSm100TmaUmmaWarpSpecializedILi6ELi2ELi4ENS5_IJNS4_1CILi1EEESB_SB_EEEEENS5_IJNSA_ILi128EEESE_NSA_ILi64EEEEEENS_6half_tENS5_IJSB_llEEESH_NS5_IJlSB_lEEENS4_8TiledMMAINS4_8MMA_AtomIJNS4_20SM100_MMA_F16BF16_SSISH_SH_fLi128ELi128ELNS4_4UMMA5MajorE1ELSO_0ELNSN_7ScaleInE0ELSP_0EEEEEENS4_6LayoutISC_NS5_IJNSA_ILi0EEEST_ST_EEEEENS5_IJNS4_10UnderscoreESW_SW_EEEEENS4_13SM90_TMA_LOADENS4_14ComposedLayoutINS4_7SwizzleILi3ELi4ELi3EEENS4_18smem_ptr_flag_bitsILi16EEENSS_INS5_IJSF_NSA_ILi8EEEEEENS5_IJSB_SF_EEEEEEEvNS4_8identityESZ_NS10_IS12_S14_NSS_INS5_IJS15_SF_EEENS5_IJSF_SB_EEEEEEEvS1A_EENS_8epilogue10collective18CollectiveEpilogueINS1G_23Sm100TmaWarpSpecializedILi4ELi2ELi32ELb1ELb0EEEJSG_NS5_IJNSS_ISE_SB_EENSS_INSA_ILi32EEESB_EEEEESH_SJ_SH_SJ_NS1G_6fusion15FusionCallbacksIS1K_NS1P_17LinearCombinationISH_fSH_fLNS_15FloatRoundStyleE2EEESG_S1O_JEEENS4_5SM1004TMEM4LOAD26SM100_TMEM_LOAD_32dp32b32xESZ_NS10_INS11_ILi2ELi4ELi3EEES14_NSS_INS5_IJS15_S1M_EEENS5_IJS1M_SB_EEEEEEENS4_39AutoVectorizingCopyWithAssumedAlignmentILi128EEENS4_14SM90_TMA_STOREES23_S25_S25_EEEvvEEEEvNT_6ParamsE)
        /*0008*/ 	.word	0x0000006e


	//----- nvinfo : EIATTR_FRAME_SIZE
	.align		4
.L_19:
        /*000c*/ 	.byte	0x04, 0x11
        /*000e*/ 	.short	(.L_21 - .L_20)
	.align		4
.L_20:
        /*0010*/ 	.word	index@($__internal_2_$__cuda_sm10x_tcgen05_guardrail_trap_unallocated_columns_being_dealloced)
        /*0014*/ 	.word	0x00000000


	//----- nvinfo : EIATTR_FRAME_SIZE
	.align		4
.L_21:
        /*0018*/ 	.byte	0x04, 0x11
        /*001a*/ 	.short	(.L_23 - .L_22)
	.align		4
.L_22:
        /*001c*/ 	.word	index@($__internal_1_$__cuda_sm10x_tcgen05_guardrail_trap_phase_invalid_during_alloc)
        /*0020*/ 	.word	0x00000000


	//----- nvinfo : EIATTR_FRAME_SIZE
	.align		4
.L_23:
        /*0024*/ 	.byte	0x04, 0x11
        /*0026*/ 	.short	(.L_25 - .L_24)
	.align		4
.L_24:
        /*0028*/ 	.word	index@($__internal_0_$__cuda_sm10x_tcgen05_guardrail_trap_col_being_dealloced_not_returned_by_alloc)
        /*002c*/ 	.word	0x00000000


	//----- nvinfo : EIATTR_FRAME_SIZE
	.align		4
.L_25:
        /*0030*/ 	.byte	0x04, 0x11
        /*0032*/ 	.short	(.L_27 - .L_26)
	.align		4
.L_26:
        /*0034*/ 	.word	index@(_ZN7cutlass13device_kernelINS_4gemm6kernel13GemmUniversalIN4cute5tupleIJiiiiEEENS1_10collective13CollectiveMmaINS1_35MainloopSm100TmaUmmaWarpSpecializedILi6ELi2ELi4ENS5_IJNS4_1CILi1EEESB_SB_EEEEENS5_IJNSA_ILi128EEESE_NSA_ILi64EEEEEENS_6half_tENS5_IJSB_llEEESH_NS5_IJlSB_lEEENS4_8TiledMMAINS4_8MMA_AtomIJNS4_20SM100_MMA_F16BF16_SSISH_SH_fLi128ELi128ELNS4_4UMMA5MajorE1ELSO_0ELNSN_7ScaleInE0ELSP_0EEEEEENS4_6LayoutISC_NS5_IJNSA_ILi0EEEST_ST_EEEEENS5_IJNS4_10UnderscoreESW_SW_EEEEENS4_13SM90_TMA_LOADENS4_14ComposedLayoutINS4_7SwizzleILi3ELi4ELi3EEENS4_18smem_ptr_flag_bitsILi16EEENSS_INS5_IJSF_NSA_ILi8EEEEEENS5_IJSB_SF_EEEEEEEvNS4_8identityESZ_NS10_IS12_S14_NSS_INS5_IJS15_SF_EEENS5_IJSF_SB_EEEEEEEvS1A_EENS_8epilogue10collective18CollectiveEpilogueINS1G_23Sm100TmaWarpSpecializedILi4ELi2ELi32ELb1ELb0EEEJSG_NS5_IJNSS_ISE_SB_EENSS_INSA_ILi32EEESB_EEEEESH_SJ_SH_SJ_NS1G_6fusion15FusionCallbacksIS1K_NS1P_17LinearCombinationISH_fSH_fLNS_15FloatRoundStyleE2EEESG_S1O_JEEENS4_5SM1004TMEM4LOAD26SM100_TMEM_LOAD_32dp32b32xESZ_NS10_INS11_ILi2ELi4ELi3EEES14_NSS_INS5_IJS15_S1M_EEENS5_IJS1M_SB_EEEEEEENS4_39AutoVectorizingCopyWithAssumedAlignmentILi128EEENS4_14SM90_TMA_STOREES23_S25_S25_EEEvvEEEEvNT_6ParamsE)
        /*0038*/ 	.word	0x00000000


	//----- nvinfo : EIATTR_MIN_STACK_SIZE
	.align		4
.L_27:
        /*003c*/ 	.byte	0x04, 0x12
        /*003e*/ 	.short	(.L_29 - .L_28)
	.align		4
.L_28:
        /*0040*/ 	.word	index@(_ZN7cutlass13device_kernelINS_4gemm6kernel13GemmUniversalIN4cute5tupleIJiiiiEEENS1_10collective13CollectiveMmaINS1_35MainloopSm100TmaUmmaWarpSpecializedILi6ELi2ELi4ENS5_IJNS4_1CILi1EEESB_SB_EEEEENS5_IJNSA_ILi128EEESE_NSA_ILi64EEEEEENS_6half_tENS5_IJSB_llEEESH_NS5_IJlSB_lEEENS4_8TiledMMAINS4_8MMA_AtomIJNS4_20SM100_MMA_F16BF16_SSISH_SH_fLi128ELi128ELNS4_4UMMA5MajorE1ELSO_0ELNSN_7ScaleInE0ELSP_0EEEEEENS4_6LayoutISC_NS5_IJNSA_ILi0EEEST_ST_EEEEENS5_IJNS4_10UnderscoreESW_SW_EEEEENS4_13SM90_TMA_LOADENS4_14ComposedLayoutINS4_7SwizzleILi3ELi4ELi3EEENS4_18smem_ptr_flag_bitsILi16EEENSS_INS5_IJSF_NSA_ILi8EEEEEENS5_IJSB_SF_EEEEEEEvNS4_8identityESZ_NS10_IS12_S14_NSS_INS5_IJS15_SF_EEENS5_IJSF_SB_EEEEEEEvS1A_EENS_8epilogue10collective18CollectiveEpilogueINS1G_23Sm100TmaWarpSpecializedILi4ELi2ELi32ELb1ELb0EEEJSG_NS5_IJNSS_ISE_SB_EENSS_INSA_ILi32EEESB_EEEEESH_SJ_SH_SJ_NS1G_6fusion15FusionCallbacksIS1K_NS1P_17LinearCombinationISH_fSH_fLNS_15FloatRoundStyleE2EEESG_S1O_JEEENS4_5SM1004TMEM4LOAD26SM100_TMEM_LOAD_32dp32b32xESZ_NS10_INS11_ILi2ELi4ELi3EEES14_NSS_INS5_IJS15_S1M_EEENS5_IJS1M_SB_EEEEEEENS4_39AutoVectorizingCopyWithAssumedAlignmentILi128EEENS4_14SM90_TMA_STOREES23_S25_S25_EEEvvEEEEvNT_6ParamsE)
        /*0044*/ 	.word	0x00000000
.L_29:


//--------------------- .nv.compat                --------------------------
	.section	.nv.compat,"",@"SHT_CUDA_COMPAT_INFO"
	.align	4
        /*0000*/ 	.byte	0x02, 0x09, 0x01, 0x00, 0x02, 0x02, 0x02, 0x00, 0x02, 0x05, 0x05, 0x00, 0x03, 0x07, 0x01, 0x01
        /*0010*/ 	.byte	0x02, 0x03, 0x01, 0x00, 0x02, 0x06, 0x01, 0x00, 0x04, 0x0b, 0x08, 0x00, 0x09, 0x00, 0x00, 0x00
        /*0020*/ 	.byte	0x00, 0x00, 0x00, 0x00


//--------------------- .nv.info._ZN7cutlass13device_kernelINS_4gemm6kernel13GemmUniversalIN4cute5tupleIJiiiiEEENS1_10collective13CollectiveMmaINS1_35MainloopSm100TmaUmmaWarpSpecializedILi6ELi2ELi4ENS5_IJNS4_1CILi1EEESB_SB_EEEEENS5_IJNSA_ILi128EEESE_NSA_ILi64EEEEEENS_6half_tENS5_IJSB_llEEESH_NS5_IJlSB_lEEENS4_8TiledMMAINS4_8MMA_AtomIJNS4_20SM100_MMA_F16BF16_SSISH_SH_fLi128ELi128ELNS4_4UMMA5MajorE1ELSO_0ELNSN_7ScaleInE0ELSP_0EEEEEENS4_6LayoutISC_NS5_IJNSA_ILi0EEEST_ST_EEEEENS5_IJNS4_10UnderscoreESW_SW_EEEEENS4_13SM90_TMA_LOADENS4_14ComposedLayoutINS4_7SwizzleILi3ELi4ELi3EEENS4_18smem_ptr_flag_bitsILi16EEENSS_INS5_IJSF_NSA_ILi8EEEEEENS5_IJSB_SF_EEEEEEEvNS4_8identityESZ_NS10_IS12_S14_NSS_INS5_IJS15_SF_EEENS5_IJSF_SB_EEEEEEEvS1A_EENS_8epilogue10collective18CollectiveEpilogueINS1G_23Sm100TmaWarpSpecializedILi4ELi2ELi32ELb1ELb0EEEJSG_NS5_IJNSS_ISE_SB_EENSS_INSA_ILi32EEESB_EEEEESH_SJ_SH_SJ_NS1G_6fusion15FusionCallbacksIS1K_NS1P_17LinearCombinationISH_fSH_fLNS_15FloatRoundStyleE2EEESG_S1O_JEEENS4_5SM1004TMEM4LOAD26SM100_TMEM_LOAD_32dp32b32xESZ_NS10_INS11_ILi2ELi4ELi3EEES14_NSS_INS5_IJS15_S1M_EEENS5_IJS1M_SB_EEEEEEENS4_39AutoVectorizingCopyWithAssumedAlignmentILi128EEENS4_14SM90_TMA_STOREES23_S25_S25_EEEvvEEEEvNT_6ParamsE --------------------------
	.section	.nv.info._ZN7cutlass13device_kernelINS_4gemm6kernel13GemmUniversalIN4cute5tupleIJiiiiEEENS1_10collective13CollectiveMmaINS1_35MainloopSm100TmaUmmaWarpSpecializedILi6ELi2ELi4ENS5_IJNS4_1CILi1EEESB_SB_EEEEENS5_IJNSA_ILi128EEESE_NSA_ILi64EEEEEENS_6half_tENS5_IJSB_llEEESH_NS5_IJlSB_lEEENS4_8TiledMMAINS4_8MMA_AtomIJNS4_20SM100_MMA_F16BF16_SSISH_SH_fLi128ELi128ELNS4_4UMMA5MajorE1ELSO_0ELNSN_7ScaleInE0ELSP_0EEEEEENS4_6LayoutISC_NS5_IJNSA_ILi0EEEST_ST_EEEEENS5_IJNS4_10UnderscoreESW_SW_EEEEENS4_13SM90_TMA_LOADENS4_14ComposedLayoutINS4_7SwizzleILi3ELi4ELi3EEENS4_18smem_ptr_flag_bitsILi16EEENSS_INS5_IJSF_NSA_ILi8EEEEEENS5_IJSB_SF_EEEEEEEvNS4_8identityESZ_NS10_IS12_S14_NSS_INS5_IJS15_SF_EEENS5_IJSF_SB_EEEEEEEvS1A_EENS_8epilogue10collective18CollectiveEpilogueINS1G_23Sm100TmaWarpSpecializedILi4ELi2ELi32ELb1ELb0EEEJSG_NS5_IJNSS_ISE_SB_EENSS_INSA_ILi32EEESB_EEEEESH_SJ_SH_SJ_NS1G_6fusion15FusionCallbacksIS1K_NS1P_17LinearCombinationISH_fSH_fLNS_15FloatRoundStyleE2EEESG_S1O_JEEENS4_5SM1004TMEM4LOAD26SM100_TMEM_LOAD_32dp32b32xESZ_NS10_INS11_ILi2ELi4ELi3EEES14_NSS_INS5_IJS15_S1M_EEENS5_IJS1M_SB_EEEEEEENS4_39AutoVectorizingCopyWithAssumedAlignmentILi128EEENS4_14SM90_TMA_STOREES23_S25_S25_EEEvvEEEEvNT_6ParamsE,"",@"SHT_CUDA_INFO"
	.sectionflags	@""
	.align	4


	//----- nvinfo : EIATTR_CUDA_API_VERSION
	.align		4
        /*0000*/ 	.byte	0x04, 0x37
        /*0002*/ 	.short	(.L_31 - .L_30)
.L_30:
        /*0004*/ 	.word	0x00000082


	//----- nvinfo : EIATTR_KPARAM_INFO
	.align		4
.L_31:
        /*0008*/ 	.byte	0x04, 0x17
        /*000a*/ 	.short	(.L_33 - .L_32)
.L_32:
        /*000c*/ 	.word	0x00000000
        /*0010*/ 	.short	0x0000
        /*0012*/ 	.short	0x0000
        /*0014*/ 	.byte	0x00, 0xf0, 0x01, 0x20


	//----- nvinfo : EIATTR_AT_ENTRY_FRAGMENTS
	.align		4
.L_33:
        /*0018*/ 	.byte	0x04, 0x4f
        /*001a*/ 	.short	(.L_35 - .L_34)


	//   ....[0]....
.L_34:
        /*001c*/ 	.word	0x00000006


	//----- nvinfo : EIATTR_RESERVED_SMEM_USED
	.align		4
.L_35:
        /*0020*/ 	.byte	0x01, 0x41
	.zero		2


	//----- nvinfo : EIATTR_SPARSE_MMA_MASK
	.align		4
        /*0024*/ 	.byte	0x03, 0x50
        /*0026*/ 	.short	0x0000


	//----- nvinfo : EIATTR_TCGEN05_1CTA_USED
	.align		4
        /*0028*/ 	.byte	0x01, 0x51
	.zero		2


	//----- nvinfo : EIATTR_MAXREG_COUNT
	.align		4
        /*002c*/ 	.byte	0x03, 0x1b
        /*002e*/ 	.short	0x00ff


	//----- nvinfo : EIATTR_NUM_BARRIERS
	.align		4
        /*0030*/ 	.byte	0x02, 0x4c
        /*0032*/ 	.byte	0x07
	.zero		1


	//----- nvinfo : EIATTR_EXTERNS
	.align		4
        /*0034*/ 	.byte	0x04, 0x0f
        /*0036*/ 	.short	(.L_37 - .L_36)


	//   ....[0]....
	.align		4
.L_36:
        /*0038*/ 	.word	index@(__assertfail)


	//----- nvinfo : EIATTR_MERCURY_ISA_VERSION
	.align		4
.L_37:
        /*003c*/ 	.byte	0x03, 0x5f
        /*003e*/ 	.short	0x0101


	//----- nvinfo : EIATTR_INT_WARP_WIDE_INSTR_OFFSETS
	.align		4
        /*0040*/ 	.byte	0x04, 0x31
        /*0042*/ 	.short	(.L_39 - .L_38)


	//   ....[0]....
.L_38:
        /*0044*/ 	.word	0x00001ec0


	//   ....[1]....
        /*0048*/ 	.word	0x00003a20


	//   ....[2]....
        /*004c*/ 	.word	0x00003a50


	//   ....[3]....
        /*0050*/ 	.word	0x00003aa0


	//   ....[4]....
        /*0054*/ 	.word	0x000043c0


	//   ....[5]....
        /*0058*/ 	.word	0x00004420


	//   ....[6]....
        /*005c*/ 	.word	0x00004500


	//   ....[7]....
        /*0060*/ 	.word	0x00004570


	//   ....[8]....
        /*0064*/ 	.word	0x00004680


	//   ....[9]....
        /*0068*/ 	.word	0x00004710


	//   ....[10]....
        /*006c*/ 	.word	0x000048e0


	//   ....[11]....
        /*0070*/ 	.word	0x00004a40


	//----- nvinfo : EIATTR_COOP_GROUP_MASK_REGIDS
	.align		4
.L_39:
        /*0074*/ 	.byte	0x04, 0x29
        /*0076*/ 	.short	(.L_41 - .L_40)


	//   ....[0]....
.L_40:
        /*0078*/ 	.word	0xffffffff


	//   ....[1]....
        /*007c*/ 	.word	0xffffffff


	//   ....[2]....
        /*0080*/ 	.word	0xffffffff


	//   ....[3]....
        /*0084*/ 	.word	0xffffffff


	//   ....[4]....
        /*0088*/ 	.word	0xffffffff


	//   ....[5]....
        /*008c*/ 	.word	0xffffffff


	//   ....[6]....
        /*0090*/ 	.word	0xffffffff


	//   ....[7]....
        /*0094*/ 	.word	0xffffffff


	//   ....[8]....
        /*0098*/ 	.word	0xffffffff


	//   ....[9]....
        /*009c*/ 	.word	0xffffffff


	//   ....[10]....
        /*00a0*/ 	.word	0xffffffff


	//   ....[11]....
        /*00a4*/ 	.word	0xffffffff


	//   ....[12]....
        /*00a8*/ 	.word	0xffffffff


	//----- nvinfo : EIATTR_COOP_GROUP_INSTR_OFFSETS
	.align		4
.L_41:
        /*00ac*/ 	.byte	0x04, 0x28
        /*00ae*/ 	.short	(.L_43 - .L_42)


	//   ....[0]....
.L_42:
        /*00b0*/ 	.word	0x00000090


	//   ....[1]....
        /*00b4*/ 	.word	0x000004d0


	//   ....[2]....
        /*00b8*/ 	.word	0x00000680


	//   ....[3]....
        /*00bc*/ 	.word	0x00000820


	//   ....[4]....
        /*00c0*/ 	.word	0x00000920


	//   ....[5]....
        /*00c4*/ 	.word	0x00000a90


	//   ....[6]....
        /*00c8*/ 	.word	0x00000c30


	//   ....[7]....
        /*00cc*/ 	.word	0x00001da0


	//   ....[8]....
        /*00d0*/ 	.word	0x00002ca0


	//   ....[9]....
        /*00d4*/ 	.word	0x00002eb0


	//   ....[10]....
        /*00d8*/ 	.word	0x00002ee0


	//   ....[11]....
        /*00dc*/ 	.word	0x00003910


	//   ....[12]....
        /*00e0*/ 	.word	0x00003b40


	//----- nvinfo : EIATTR_VRC_CTA_INIT_COUNT
	.align		4
.L_43:
        /*00e4*/ 	.byte	0x02, 0x4a
        /*00e6*/ 	.byte	0x80
	.zero		1


	//----- nvinfo : EIATTR_SYSCALL_OFFSETS
	.align		4
        /*00e8*/ 	.byte	0x04, 0x46
        /*00ea*/ 	.short	(.L_45 - .L_44)


	//   ....[0]....
.L_44:
        /*00ec*/ 	.word	0x000054c0


	//   ....[1]....
        /*00f0*/ 	.word	0x000055b0


	//   ....[2]....
        /*00f4*/ 	.word	0x00005d20


	//   ....[3]....
        /*00f8*/ 	.word	0x000069a0


	//   ....[4]....
        /*00fc*/ 	.word	0x000075f0


	//   ....[5]....
        /*0100*/ 	.word	0x00008240


	//----- nvinfo : EIATTR_MBARRIER_INSTR_OFFSETS
	.align		4
.L_45:
        /*0104*/ 	.byte	0x04, 0x39
        /*0106*/ 	.short	(.L_47 - .L_46)


	//   ....[0]....
.L_46:
        /*0108*/ 	.word	0x000005b0
        /*010c*/ 	.word	0x000000ff
        /*0110*/ 	.word	0x00000000
        /*0114*/ 	.short	0x0100
        /*0116*/ 	.byte	0x05
	.zero		1


	//   ....[1]....
        /*0118*/ 	.word	0x000005c0
        /*011c*/ 	.word	0x000000ff
        /*0120*/ 	.word	0x00000030
        /*0124*/ 	.short	0x0100
        /*0126*/ 	.byte	0x05
	.zero		1


	//   ....[2]....
        /*0128*/ 	.word	0x000005d0
        /*012c*/ 	.word	0x000000ff
        /*0130*/ 	.word	0x00000008
        /*0134*/ 	.short	0x0100
        /*0136*/ 	.byte	0x05
	.zero		1


	//   ....[3]....
        /*0138*/ 	.word	0x000005e0
        /*013c*/ 	.word	0x000000ff
        /*0140*/ 	.word	0x00000038
        /*0144*/ 	.short	0x0100
        /*0146*/ 	.byte	0x05
	.zero		1


	//   ....[4]....
        /*0148*/ 	.word	0x000005f0
        /*014c*/ 	.word	0x000000ff
        /*0150*/ 	.word	0x00000010
        /*0154*/ 	.short	0x0100
        /*0156*/ 	.byte	0x05
	.zero		1


	//   ....[5]....
        /*0158*/ 	.word	0x00000600
        /*015c*/ 	.word	0x000000ff
        /*0160*/ 	.word	0x00000040
        /*0164*/ 	.short	0x0100
        /*0166*/ 	.byte	0x05
	.zero		1


	//   ....[6]....
        /*0168*/ 	.word	0x00000610
        /*016c*/ 	.word	0x000000ff
        /*0170*/ 	.word	0x00000018
        /*0174*/ 	.short	0x0100
        /*0176*/ 	.byte	0x05
	.zero		1


	//   ....[7]....
        /*0178*/ 	.word	0x00000620
        /*017c*/ 	.word	0x000000ff
        /*0180*/ 	.word	0x00000048
        /*0184*/ 	.short	0x0100
        /*0186*/ 	.byte	0x05
	.zero		1


	//   ....[8]....
        /*0188*/ 	.word	0x00000630
        /*018c*/ 	.word	0x000000ff
        /*0190*/ 	.word	0x00000020
        /*0194*/ 	.short	0x0100
        /*0196*/ 	.byte	0x05
	.zero		1


	//   ....[9]....
        /*0198*/ 	.word	0x00000640
        /*019c*/ 	.word	0x000000ff
        /*01a0*/ 	.word	0x00000050
        /*01a4*/ 	.short	0x0100
        /*01a6*/ 	.byte	0x05
	.zero		1


	//   ....[10]....
        /*01a8*/ 	.word	0x00000650
        /*01ac*/ 	.word	0x000000ff
        /*01b0*/ 	.word	0x00000028
        /*01b4*/ 	.short	0x0100
        /*01b6*/ 	.byte	0x05
	.zero		1


	//   ....[11]....
        /*01b8*/ 	.word	0x00000660
        /*01bc*/ 	.word	0x000000ff
        /*01c0*/ 	.word	0x00000058
        /*01c4*/ 	.short	0x0100
        /*01c6*/ 	.byte	0x05
	.zero		1


	//   ....[12]....
        /*01c8*/ 	.word	0x00000790
        /*01cc*/ 	.word	0x000000ff
        /*01d0*/ 	.word	0x00000060
        /*01d4*/ 	.short	0x0100
        /*01d6*/ 	.byte	0x07
	.zero		1


	//   ....[13]....
        /*01d8*/ 	.word	0x000007a0
        /*01dc*/ 	.word	0x000000ff
        /*01e0*/ 	.word	0x00000080
        /*01e4*/ 	.short	0x0100
        /*01e6*/ 	.byte	0x07
	.zero		1


	//   ....[14]....
        /*01e8*/ 	.word	0x000007b0
        /*01ec*/ 	.word	0x000000ff
        /*01f0*/ 	.word	0x00000068
        /*01f4*/ 	.short	0x0100
        /*01f6*/ 	.byte	0x07
	.zero		1


	//   ....[15]....
        /*01f8*/ 	.word	0x000007c0
        /*01fc*/ 	.word	0x000000ff
        /*0200*/ 	.word	0x00000088
        /*0204*/ 	.short	0x0100
        /*0206*/ 	.byte	0x07
	.zero		1


	//   ....[16]....
        /*0208*/ 	.word	0x000007d0
        /*020c*/ 	.word	0x000000ff
        /*0210*/ 	.word	0x00000070
        /*0214*/ 	.short	0x0100
        /*0216*/ 	.byte	0x07
	.zero		1


	//   ....[17]....
        /*0218*/ 	.word	0x000007e0
        /*021c*/ 	.word	0x000000ff
        /*0220*/ 	.word	0x00000090
        /*0224*/ 	.short	0x0100
        /*0226*/ 	.byte	0x07
	.zero		1


	//   ....[18]....
        /*0228*/ 	.word	0x000007f0
        /*022c*/ 	.word	0x000000ff
        /*0230*/ 	.word	0x00000078
        /*0234*/ 	.short	0x0100
        /*0236*/ 	.byte	0x07
	.zero		1


	//   ....[19]....
        /*0238*/ 	.word	0x00000800
        /*023c*/ 	.word	0x000000ff
        /*0240*/ 	.word	0x00000098
        /*0244*/ 	.short	0x0100
        /*0246*/ 	.byte	0x07
	.zero		1


	//   ....[20]....
        /*0248*/ 	.word	0x000008f0
        /*024c*/ 	.word	0x000000ff
        /*0250*/ 	.word	0x000000a0
        /*0254*/ 	.short	0x0100
        /*0256*/ 	.byte	0x05
	.zero		1


	//   ....[21]....
        /*0258*/ 	.word	0x00000900
        /*025c*/ 	.word	0x000000ff
        /*0260*/ 	.word	0x000000a8
        /*0264*/ 	.short	0x0100
        /*0266*/ 	.byte	0x05
	.zero		1


	//   ....[22]....
        /*0268*/ 	.word	0x00000a40
        /*026c*/ 	.word	0x000000ff
        /*0270*/ 	.word	0x000000b0
        /*0274*/ 	.short	0x0100
        /*0276*/ 	.byte	0x05
	.zero		1


	//   ....[23]....
        /*0278*/ 	.word	0x00000a50
        /*027c*/ 	.word	0x000000ff
        /*0280*/ 	.word	0x000000c0
        /*0284*/ 	.short	0x0100
        /*0286*/ 	.byte	0x05
	.zero		1


	//   ....[24]....
        /*0288*/ 	.word	0x00000a60
        /*028c*/ 	.word	0x000000ff
        /*0290*/ 	.word	0x000000b8
        /*0294*/ 	.short	0x0100
        /*0296*/ 	.byte	0x05
	.zero		1


	//   ....[25]....
        /*0298*/ 	.word	0x00000a70
        /*029c*/ 	.word	0x000000ff
        /*02a0*/ 	.word	0x000000c8
        /*02a4*/ 	.short	0x0100
        /*02a6*/ 	.byte	0x05
	.zero		1


	//   ....[26]....
        /*02a8*/ 	.word	0x00000ba0
        /*02ac*/ 	.word	0x000000ff
        /*02b0*/ 	.word	0x000000d0
        /*02b4*/ 	.short	0x0100
        /*02b6*/ 	.byte	0x07
	.zero		1


	//   ....[27]....
        /*02b8*/ 	.word	0x00000bb0
        /*02bc*/ 	.word	0x000000ff
        /*02c0*/ 	.word	0x000000f0
        /*02c4*/ 	.short	0x0100
        /*02c6*/ 	.byte	0x07
	.zero		1


	//   ....[28]....
        /*02c8*/ 	.word	0x00000bc0
        /*02cc*/ 	.word	0x000000ff
        /*02d0*/ 	.word	0x000000d8
        /*02d4*/ 	.short	0x0100
        /*02d6*/ 	.byte	0x07
	.zero		1


	//   ....[29]....
        /*02d8*/ 	.word	0x00000bd0
        /*02dc*/ 	.word	0x000000ff
        /*02e0*/ 	.word	0x000000f8
        /*02e4*/ 	.short	0x0100
        /*02e6*/ 	.byte	0x07
	.zero		1


	//   ....[30]....
        /*02e8*/ 	.word	0x00000be0
        /*02ec*/ 	.word	0x000000ff
        /*02f0*/ 	.word	0x000000e0
        /*02f4*/ 	.short	0x0100
        /*02f6*/ 	.byte	0x07
	.zero		1


	//   ....[31]....
        /*02f8*/ 	.word	0x00000bf0
        /*02fc*/ 	.word	0x000000ff
        /*0300*/ 	.word	0x00000100
        /*0304*/ 	.short	0x0100
        /*0306*/ 	.byte	0x07
	.zero		1


	//   ....[32]....
        /*0308*/ 	.word	0x00000c00
        /*030c*/ 	.word	0x000000ff
        /*0310*/ 	.word	0x000000e8
        /*0314*/ 	.short	0x0100
        /*0316*/ 	.byte	0x07
	.zero		1


	//   ....[33]....
        /*0318*/ 	.word	0x00000c10
        /*031c*/ 	.word	0x000000ff
        /*0320*/ 	.word	0x00000108
        /*0324*/ 	.short	0x0100
        /*0326*/ 	.byte	0x07
	.zero		1


	//   ....[34]....
        /*0328*/ 	.word	0x00000d00
        /*032c*/ 	.word	0x000000ff
        /*0330*/ 	.word	0x00000110
        /*0334*/ 	.short	0x0100
        /*0336*/ 	.byte	0x05
	.zero		1


	//   ....[35]....
        /*0338*/ 	.word	0x00000d10
        /*033c*/ 	.word	0x000000ff
        /*0340*/ 	.word	0x00000120
        /*0344*/ 	.short	0x0100
        /*0346*/ 	.byte	0x05
	.zero		1


	//   ....[36]....
        /*0348*/ 	.word	0x00000d20
        /*034c*/ 	.word	0x000000ff
        /*0350*/ 	.word	0x00000118
        /*0354*/ 	.short	0x0100
        /*0356*/ 	.byte	0x05
	.zero		1


	//   ....[37]....
        /*0358*/ 	.word	0x00000d30
        /*035c*/ 	.word	0x000000ff
        /*0360*/ 	.word	0x00000128
        /*0364*/ 	.short	0x0100
        /*0366*/ 	.byte	0x05
	.zero		1


	//   ....[38]....
        /*0368*/ 	.word	0x00001600
        /*036c*/ 	.word	0x00000002
        /*0370*/ 	.word	0x00000120
        /*0374*/ 	.short	0x010a
        /*0376*/ 	.byte	0xff
	.zero		1


	//   ....[39]....
        /*0378*/ 	.word	0x00001630
        /*037c*/ 	.word	0x00000002
        /*0380*/ 	.word	0x00000110
        /*0384*/ 	.short	0x0101
        /*0386*/ 	.byte	0xff
	.zero		1


	//   ....[40]....
        /*0388*/ 	.word	0x00001700
        /*038c*/ 	.word	0x000000ff
        /*0390*/ 	.word	0x00000030
        /*0394*/ 	.short	0x010a
        /*0396*/ 	.byte	0x08
	.zero		1


	//   ....[41]....
        /*0398*/ 	.word	0x000017b0
        /*039c*/ 	.word	0x000000ff
        /*03a0*/ 	.word	0x00000030
        /*03a4*/ 	.short	0x010a
        /*03a6*/ 	.byte	0x21
	.zero		1


	//   ....[42]....
        /*03a8*/ 	.word	0x00001910
        /*03ac*/ 	.word	0x000000ff
        /*03b0*/ 	.word	0x00000030
        /*03b4*/ 	.short	0x010a
        /*03b6*/ 	.byte	0x08
	.zero		1


	//   ....[43]....
        /*03b8*/ 	.word	0x00001a50
        /*03bc*/ 	.word	0x000000ff
        /*03c0*/ 	.word	0x000000a8
        /*03c4*/ 	.short	0x0101
        /*03c6*/ 	.byte	0x04
	.zero		1


	//   ....[44]....
        /*03c8*/ 	.word	0x00001a70
        /*03cc*/ 	.word	0x000000ff
        /*03d0*/ 	.word	0x00000030
        /*03d4*/ 	.short	0x010a
        /*03d6*/ 	.byte	0x08
	.zero		1


	//   ....[45]....
        /*03d8*/ 	.word	0x00001b00
        /*03dc*/ 	.word	0x000000ff
        /*03e0*/ 	.word	0x00000030
        /*03e4*/ 	.short	0x010a
        /*03e6*/ 	.byte	0x19
	.zero		1


	//   ....[46]....
        /*03e8*/ 	.word	0x00001c60
        /*03ec*/ 	.word	0x000000ff
        /*03f0*/ 	.word	0x00000030
        /*03f4*/ 	.short	0x010a
        /*03f6*/ 	.byte	0x08
	.zero		1


	//   ....[47]....
        /*03f8*/ 	.word	0x00001dd0
        /*03fc*/ 	.word	0x00000002
        /*0400*/ 	.word	0x000000b0
        /*0404*/ 	.short	0x010a
        /*0406*/ 	.byte	0xff
	.zero		1


	//   ....[48]....
        /*0408*/ 	.word	0x00001e90
        /*040c*/ 	.word	0x00000002
        /*0410*/ 	.word	0x00000000
        /*0414*/ 	.short	0x0101
        /*0416*/ 	.byte	0xff
	.zero		1


	//   ....[49]....
        /*0418*/ 	.word	0x000023f0
        /*041c*/ 	.word	0x000000ff
        /*0420*/ 	.word	0x00000000
        /*0424*/ 	.short	0x010a
        /*0426*/ 	.byte	0x05
	.zero		1


	//   ....[50]....
        /*0428*/ 	.word	0x00002480
        /*042c*/ 	.word	0x000000ff
        /*0430*/ 	.word	0x00000000
        /*0434*/ 	.short	0x010a
        /*0436*/ 	.byte	0x05
	.zero		1


	//   ....[51]....
        /*0438*/ 	.word	0x00002510
        /*043c*/ 	.word	0x000000ff
        /*0440*/ 	.word	0x00000000
        /*0444*/ 	.short	0x010a
        /*0446*/ 	.byte	0x05
	.zero		1


	//   ....[52]....
        /*0448*/ 	.word	0x000025a0
        /*044c*/ 	.word	0x000000ff
        /*0450*/ 	.word	0x00000000
        /*0454*/ 	.short	0x010a
        /*0456*/ 	.byte	0x05
	.zero		1


	//   ....[53]....
        /*0458*/ 	.word	0x00002630
        /*045c*/ 	.word	0x000000ff
        /*0460*/ 	.word	0x00000000
        /*0464*/ 	.short	0x010a
        /*0466*/ 	.byte	0x05
	.zero		1


	//   ....[54]....
        /*0468*/ 	.word	0x000026d0
        /*046c*/ 	.word	0x00000000
        /*0470*/ 	.word	0x00000000
        /*0474*/ 	.short	0x010a
        /*0476*/ 	.byte	0xff
	.zero		1


	//   ....[55]....
        /*0478*/ 	.word	0x000027f0
        /*047c*/ 	.word	0x00000000
        /*0480*/ 	.word	0x00000110
        /*0484*/ 	.short	0x010a
        /*0486*/ 	.byte	0xff
	.zero		1


	//   ....[56]....
        /*0488*/ 	.word	0x00002860
        /*048c*/ 	.word	0x00000000
        /*0490*/ 	.word	0x00000000
        /*0494*/ 	.short	0x0101
        /*0496*/ 	.byte	0xff
	.zero		1


	//   ....[57]....
        /*0498*/ 	.word	0x00002880
        /*049c*/ 	.word	0x000000ff
        /*04a0*/ 	.word	0x000000c0
        /*04a4*/ 	.short	0x010a
        /*04a6*/ 	.byte	0x05
	.zero		1


	//   ....[58]....
        /*04a8*/ 	.word	0x000029a0
        /*04ac*/ 	.word	0x00000000
        /*04b0*/ 	.word	0x000000b0
        /*04b4*/ 	.short	0x010a
        /*04b6*/ 	.byte	0xff
	.zero		1


	//   ....[59]....
        /*04b8*/ 	.word	0x00002aa0
        /*04bc*/ 	.word	0x00000000
        /*04c0*/ 	.word	0x00000000
        /*04c4*/ 	.short	0x0101
        /*04c6*/ 	.byte	0xff
	.zero		1


	//   ....[60]....
        /*04c8*/ 	.word	0x00002b30
        /*04cc*/ 	.word	0x000000ff
        /*04d0*/ 	.word	0x000000c0
        /*04d4*/ 	.short	0x0106
        /*04d6*/ 	.byte	0x05
	.zero		1


	//   ....[61]....
        /*04d8*/ 	.word	0x00002b50
        /*04dc*/ 	.word	0x000000ff
        /*04e0*/ 	.word	0x000000c0
        /*04e4*/ 	.short	0x010a
        /*04e6*/ 	.byte	0x05
	.zero		1


	//   ....[62]....
        /*04e8*/ 	.word	0x00002be0
        /*04ec*/ 	.word	0x000000ff
        /*04f0*/ 	.word	0x000000c0
        /*04f4*/ 	.short	0x0106
        /*04f6*/ 	.byte	0x04
	.zero		1


	//   ....[63]....
        /*04f8*/ 	.word	0x00002c20
        /*04fc*/ 	.word	0x00000000
        /*0500*/ 	.word	0x000000c0
        /*0504*/ 	.short	0x010a
        /*0506*/ 	.byte	0xff
	.zero		1


	//   ....[64]....
        /*0508*/ 	.word	0x00003160
        /*050c*/ 	.word	0x00000000
        /*0510*/ 	.word	0x000000b0
        /*0514*/ 	.short	0x010a
        /*0516*/ 	.byte	0xff
	.zero		1


	//   ....[65]....
        /*0518*/ 	.word	0x00003270
        /*051c*/ 	.word	0x00000003
        /*0520*/ 	.word	0x00000000
        /*0524*/ 	.short	0x0101
        /*0526*/ 	.byte	0xff
	.zero		1


	//   ....[66]....
        /*0528*/ 	.word	0x00003280
        /*052c*/ 	.word	0x000000ff
        /*0530*/ 	.word	0x00000000
        /*0534*/ 	.short	0x010a
        /*0536*/ 	.byte	0x06
	.zero		1


	//   ....[67]....
        /*0538*/ 	.word	0x000032a0
        /*053c*/ 	.word	0x000000ff
        /*0540*/ 	.word	0x000000f0
        /*0544*/ 	.short	0x010a
        /*0546*/ 	.byte	0x07
	.zero		1


	//   ....[68]....
        /*0548*/ 	.word	0x00003370
        /*054c*/ 	.word	0x000000ff
        /*0550*/ 	.word	0x00000000
        /*0554*/ 	.short	0x010a
        /*0556*/ 	.byte	0x06
	.zero		1


	//   ....[69]....
        /*0558*/ 	.word	0x000034a0
        /*055c*/ 	.word	0x000000ff
        /*0560*/ 	.word	0x00000000
        /*0564*/ 	.short	0x010a
        /*0566*/ 	.byte	0x1a
	.zero		1


	//   ....[70]....
        /*0568*/ 	.word	0x00003740
        /*056c*/ 	.word	0x000000ff
        /*0570*/ 	.word	0x00000000
        /*0574*/ 	.short	0x010a
        /*0576*/ 	.byte	0x06
	.zero		1


	//   ....[71]....
        /*0578*/ 	.word	0x000037d0
        /*057c*/ 	.word	0x000000ff
        /*0580*/ 	.word	0x00000000
        /*0584*/ 	.short	0x010a
        /*0586*/ 	.byte	0x06
	.zero		1


	//   ....[72]....
        /*0588*/ 	.word	0x00003860
        /*058c*/ 	.word	0x000000ff
        /*0590*/ 	.word	0x00000000
        /*0594*/ 	.short	0x010a
        /*0596*/ 	.byte	0x06
	.zero		1


	//   ....[73]....
        /*0598*/ 	.word	0x000038f0
        /*059c*/ 	.word	0x000000ff
        /*05a0*/ 	.word	0x00000000
        /*05a4*/ 	.short	0x010a
        /*05a6*/ 	.byte	0x07
	.zero		1


	//   ....[74]....
        /*05a8*/ 	.word	0x00003d70
        /*05ac*/ 	.word	0x00000000
        /*05b0*/ 	.word	0x000000b0
        /*05b4*/ 	.short	0x010a
        /*05b6*/ 	.byte	0xff
	.zero		1


	//   ....[75]....
        /*05b8*/ 	.word	0x00003e30
        /*05bc*/ 	.word	0x00000000
        /*05c0*/ 	.word	0x00000000
        /*05c4*/ 	.short	0x0101
        /*05c6*/ 	.byte	0xff
	.zero		1


	//   ....[76]....
        /*05c8*/ 	.word	0x00004150
        /*05cc*/ 	.word	0x000000ff
        /*05d0*/ 	.word	0x000000a8
        /*05d4*/ 	.short	0x010a
        /*05d6*/ 	.byte	0x07
	.zero		1


	//   ....[77]....
        /*05d8*/ 	.word	0x00004340
        /*05dc*/ 	.word	0x000000ff
        /*05e0*/ 	.word	0x00000080
        /*05e4*/ 	.short	0x010a
        /*05e6*/ 	.byte	0x07
	.zero		1


	//   ....[78]....
        /*05e8*/ 	.word	0x000044b0
        /*05ec*/ 	.word	0x000000ff
        /*05f0*/ 	.word	0x00000060
        /*05f4*/ 	.short	0x010b
        /*05f6*/ 	.byte	0x07
	.zero		1


	//   ....[79]....
        /*05f8*/ 	.word	0x000044c0
        /*05fc*/ 	.word	0x000000ff
        /*0600*/ 	.word	0x00000000
        /*0604*/ 	.short	0x0101
        /*0606*/ 	.byte	0x08
	.zero		1


	//   ....[80]....
        /*0608*/ 	.word	0x000044d0
        /*060c*/ 	.word	0x000000ff
        /*0610*/ 	.word	0x00000088
        /*0614*/ 	.short	0x010a
        /*0616*/ 	.byte	0x07
	.zero		1


	//   ....[81]....
        /*0618*/ 	.word	0x00004620
        /*061c*/ 	.word	0x000000ff
        /*0620*/ 	.word	0x00000068
        /*0624*/ 	.short	0x010b
        /*0626*/ 	.byte	0x07
	.zero		1


	//   ....[82]....
        /*0628*/ 	.word	0x00004630
        /*062c*/ 	.word	0x000000ff
        /*0630*/ 	.word	0x00000000
        /*0634*/ 	.short	0x0101
        /*0636*/ 	.byte	0x08
	.zero		1


	//   ....[83]....
        /*0638*/ 	.word	0x00004640
        /*063c*/ 	.word	0x000000ff
        /*0640*/ 	.word	0x00000090
        /*0644*/ 	.short	0x010a
        /*0646*/ 	.byte	0x07
	.zero		1


	//   ....[84]....
        /*0648*/ 	.word	0x000047c0
        /*064c*/ 	.word	0x000000ff
        /*0650*/ 	.word	0x00000070
        /*0654*/ 	.short	0x010b
        /*0656*/ 	.byte	0x07
	.zero		1


	//   ....[85]....
        /*0658*/ 	.word	0x00004800
        /*065c*/ 	.word	0x000000ff
        /*0660*/ 	.word	0x00000000
        /*0664*/ 	.short	0x0101
        /*0666*/ 	.byte	0x08
	.zero		1


	//   ....[86]....
        /*0668*/ 	.word	0x00004840
        /*066c*/ 	.word	0x000000ff
        /*0670*/ 	.word	0x00000098
        /*0674*/ 	.short	0x010a
        /*0676*/ 	.byte	0x07
	.zero		1


	//   ....[87]....
        /*0678*/ 	.word	0x00004a80
        /*067c*/ 	.word	0x000000ff
        /*0680*/ 	.word	0x00000078
        /*0684*/ 	.short	0x010b
        /*0686*/ 	.byte	0x07
	.zero		1


	//   ....[88]....
        /*0688*/ 	.word	0x00004aa0
        /*068c*/ 	.word	0x000000ff
        /*0690*/ 	.word	0x00000000
        /*0694*/ 	.short	0x0101
        /*0696*/ 	.byte	0x0d
	.zero		1


	//   ....[89]....
        /*0698*/ 	.word	0x00004ad0
        /*069c*/ 	.word	0x000000ff
        /*06a0*/ 	.word	0x00000080
        /*06a4*/ 	.short	0x010a
        /*06a6*/ 	.byte	0x07
	.zero		1


	//   ....[90]....
        /*06a8*/ 	.word	0x00004af0
        /*06ac*/ 	.word	0x000000ff
        /*06b0*/ 	.word	0x00000088
        /*06b4*/ 	.short	0x010a
        /*06b6*/ 	.byte	0x07
	.zero		1


	//   ....[91]....
        /*06b8*/ 	.word	0x00004b10
        /*06bc*/ 	.word	0x000000ff
        /*06c0*/ 	.word	0x00000090
        /*06c4*/ 	.short	0x010a
        /*06c6*/ 	.byte	0x07
	.zero		1


	//   ....[92]....
        /*06c8*/ 	.word	0x00004b50
        /*06cc*/ 	.word	0x00000000
        /*06d0*/ 	.word	0x00000098
        /*06d4*/ 	.short	0x010a
        /*06d6*/ 	.byte	0xff
	.zero		1


	//   ....[93]....
        /*06d8*/ 	.word	0x00004e80
        /*06dc*/ 	.word	0x00000000
        /*06e0*/ 	.word	0x000000b0
        /*06e4*/ 	.short	0x010a
        /*06e6*/ 	.byte	0xff
	.zero		1


	//   ....[94]....
        /*06e8*/ 	.word	0x00004f90
        /*06ec*/ 	.word	0x00000000
        /*06f0*/ 	.word	0x00000000
        /*06f4*/ 	.short	0x0101
        /*06f6*/ 	.byte	0xff
	.zero		1


	//   ....[95]....
        /*06f8*/ 	.word	0x000059e0
        /*06fc*/ 	.word	0x000000ff
        /*0700*/ 	.word	0x00000060
        /*0704*/ 	.short	0x010a
        /*0706*/ 	.byte	0x30
	.zero		1


	//   ....[96]....
        /*0708*/ 	.word	0x00005a20
        /*070c*/ 	.word	0x00000040
        /*0710*/ 	.word	0x000000d0
        /*0714*/ 	.short	0x010a
        /*0716*/ 	.byte	0xff
	.zero		1


	//   ....[97]....
        /*0718*/ 	.word	0x00005b10
        /*071c*/ 	.word	0x000000ff
        /*0720*/ 	.word	0x00000060
        /*0724*/ 	.short	0x010a
        /*0726*/ 	.byte	0x30
	.zero		1


	//   ....[98]....
        /*0728*/ 	.word	0x00005c00
        /*072c*/ 	.word	0x00000040
        /*0730*/ 	.word	0x000000d0
        /*0734*/ 	.short	0x010a
        /*0736*/ 	.byte	0xff
	.zero		1


	//   ....[99]....
        /*0738*/ 	.word	0x000066d0
        /*073c*/ 	.word	0x00000000
        /*0740*/ 	.word	0x00000000
        /*0744*/ 	.short	0x0101
        /*0746*/ 	.byte	0xff
	.zero		1


	//   ....[100]....
        /*0748*/ 	.word	0x000066e0
        /*074c*/ 	.word	0x00000002
        /*0750*/ 	.word	0x00000060
        /*0754*/ 	.short	0x010a
        /*0756*/ 	.byte	0xff
	.zero		1


	//   ....[101]....
        /*0758*/ 	.word	0x000067c0
        /*075c*/ 	.word	0x00000002
        /*0760*/ 	.word	0x00000060
        /*0764*/ 	.short	0x010a
        /*0766*/ 	.byte	0xff
	.zero		1


	//   ....[102]....
        /*0768*/ 	.word	0x00007320
        /*076c*/ 	.word	0x00000048
        /*0770*/ 	.word	0x00000000
        /*0774*/ 	.short	0x0101
        /*0776*/ 	.byte	0xff
	.zero		1


	//   ....[103]....
        /*0778*/ 	.word	0x00007340
        /*077c*/ 	.word	0x00000000
        /*0780*/ 	.word	0x00000060
        /*0784*/ 	.short	0x010a
        /*0786*/ 	.byte	0xff
	.zero		1


	//   ....[104]....
        /*0788*/ 	.word	0x00007410
        /*078c*/ 	.word	0x00000000
        /*0790*/ 	.word	0x00000060
        /*0794*/ 	.short	0x010a
        /*0796*/ 	.byte	0xff
	.zero		1


	//   ....[105]....
        /*0798*/ 	.word	0x00007f70
        /*079c*/ 	.word	0x00000048
        /*07a0*/ 	.word	0x00000000
        /*07a4*/ 	.short	0x0101
        /*07a6*/ 	.byte	0xff
	.zero		1


	//   ....[106]....
        /*07a8*/ 	.word	0x00007f90
        /*07ac*/ 	.word	0x00000000
        /*07b0*/ 	.word	0x00000060
        /*07b4*/ 	.short	0x010a
        /*07b6*/ 	.byte	0xff
	.zero		1


	//   ....[107]....
        /*07b8*/ 	.word	0x00008060
        /*07bc*/ 	.word	0x00000000
        /*07c0*/ 	.word	0x00000060
        /*07c4*/ 	.short	0x010a
        /*07c6*/ 	.byte	0xff
	.zero		1


	//   ....[108]....
        /*07c8*/ 	.word	0x000083a0
        /*07cc*/ 	.word	0x000000ff
        /*07d0*/ 	.word	0x00000000
        /*07d4*/ 	.short	0x0101
        /*07d6*/ 	.byte	0x05
	.zero		1


	//   ....[109]....
        /*07d8*/ 	.word	0x00008c20
        /*07dc*/ 	.word	0x00000000
        /*07e0*/ 	.word	0x00000000
        /*07e4*/ 	.short	0x0101
        /*07e6*/ 	.byte	0xff
	.zero		1


	//   ....[110]....
        /*07e8*/ 	.word	0x00008e90
        /*07ec*/ 	.word	0x000000ff
        /*07f0*/ 	.word	0x00000000
        /*07f4*/ 	.short	0x0101
        /*07f6*/ 	.byte	0x04
	.zero		1


	//   ....[111]....
        /*07f8*/ 	.word	0x00008eb0
        /*07fc*/ 	.word	0x00000002
        /*0800*/ 	.word	0x00000120
        /*0804*/ 	.short	0x010a
        /*0806*/ 	.byte	0xff
	.zero		1


	//   ....[112]....
        /*0808*/ 	.word	0x00008f10
        /*080c*/ 	.word	0x00000002
        /*0810*/ 	.word	0x00000030
        /*0814*/ 	.short	0x010a
        /*0816*/ 	.byte	0xff
	.zero		1


	//   ....[113]....
        /*0818*/ 	.word	0x00008f70
        /*081c*/ 	.word	0x00000002
        /*0820*/ 	.word	0x00000030
        /*0824*/ 	.short	0x010a
        /*0826*/ 	.byte	0xff
	.zero		1


	//   ....[114]....
        /*0828*/ 	.word	0x00008fc0
        /*082c*/ 	.word	0x00000002
        /*0830*/ 	.word	0x000000b0
        /*0834*/ 	.short	0x010a
        /*0836*/ 	.byte	0xff
	.zero		1


	//   ....[115]....
        /*0838*/ 	.word	0x00009020
        /*083c*/ 	.word	0x00000000
        /*0840*/ 	.word	0x00000000
        /*0844*/ 	.short	0x010a
        /*0846*/ 	.byte	0xff
	.zero		1


	//   ....[116]....
        /*0848*/ 	.word	0x00009080
        /*084c*/ 	.word	0x00000000
        /*0850*/ 	.word	0x00000000
        /*0854*/ 	.short	0x010a
        /*0856*/ 	.byte	0xff
	.zero		1


	//   ....[117]....
        /*0858*/ 	.word	0x000090e0
        /*085c*/ 	.word	0x00000000
        /*0860*/ 	.word	0x00000000
        /*0864*/ 	.short	0x010a
        /*0866*/ 	.byte	0xff
	.zero		1


	//   ....[118]....
        /*0868*/ 	.word	0x00009140
        /*086c*/ 	.word	0x00000000
        /*0870*/ 	.word	0x00000000
        /*0874*/ 	.short	0x010a
        /*0876*/ 	.byte	0xff
	.zero		1


	//   ....[119]....
        /*0878*/ 	.word	0x000091a0
        /*087c*/ 	.word	0x00000000
        /*0880*/ 	.word	0x00000000
        /*0884*/ 	.short	0x010a
        /*0886*/ 	.byte	0xff
	.zero		1


	//   ....[120]....
        /*0888*/ 	.word	0x000091f0
        /*088c*/ 	.word	0x00000000
        /*0890*/ 	.word	0x00000110
        /*0894*/ 	.short	0x010a
        /*0896*/ 	.byte	0xff
	.zero		1


	//   ....[121]....
        /*0898*/ 	.word	0x00009250
        /*089c*/ 	.word	0x00000000
        /*08a0*/ 	.word	0x000000c0
        /*08a4*/ 	.short	0x010a
        /*08a6*/ 	.byte	0xff
	.zero		1


	//   ....[122]....
        /*08a8*/ 	.word	0x000092a0
        /*08ac*/ 	.word	0x00000000
        /*08b0*/ 	.word	0x000000b0
        /*08b4*/ 	.short	0x010a
        /*08b6*/ 	.byte	0xff
	.zero		1


	//   ....[123]....
        /*08b8*/ 	.word	0x00009300
        /*08bc*/ 	.word	0x00000000
        /*08c0*/ 	.word	0x000000c0
        /*08c4*/ 	.short	0x010a
        /*08c6*/ 	.byte	0xff
	.zero		1


	//   ....[124]....
        /*08c8*/ 	.word	0x00009350
        /*08cc*/ 	.word	0x00000000
        /*08d0*/ 	.word	0x000000b0
        /*08d4*/ 	.short	0x010a
        /*08d6*/ 	.byte	0xff
	.zero		1


	//   ....[125]....
        /*08d8*/ 	.word	0x000093b0
        /*08dc*/ 	.word	0x00000002
        /*08e0*/ 	.word	0x000000f0
        /*08e4*/ 	.short	0x010a
        /*08e6*/ 	.byte	0xff
	.zero		1


	//   ....[126]....
        /*08e8*/ 	.word	0x00009410
        /*08ec*/ 	.word	0x00000000
        /*08f0*/ 	.word	0x00000000
        /*08f4*/ 	.short	0x010a
        /*08f6*/ 	.byte	0xff
	.zero		1


	//   ....[127]....
        /*08f8*/ 	.word	0x00009470
        /*08fc*/ 	.word	0x00000000
        /*0900*/ 	.word	0x00000000
        /*0904*/ 	.short	0x010a
        /*0906*/ 	.byte	0xff
	.zero		1


	//   ....[128]....
        /*0908*/ 	.word	0x000094d0
        /*090c*/ 	.word	0x00000000
        /*0910*/ 	.word	0x00000000
        /*0914*/ 	.short	0x010a
        /*0916*/ 	.byte	0xff
	.zero		1


	//   ....[129]....
        /*0918*/ 	.word	0x00009530
        /*091c*/ 	.word	0x00000000
        /*0920*/ 	.word	0x00000000
        /*0924*/ 	.short	0x010a
        /*0926*/ 	.byte	0xff
	.zero		1


	//   ....[130]....
        /*0928*/ 	.word	0x00009590
        /*092c*/ 	.word	0x00000000
        /*0930*/ 	.word	0x00000000
        /*0934*/ 	.short	0x010a
        /*0936*/ 	.byte	0xff
	.zero		1


	//   ....[131]....
        /*0938*/ 	.word	0x000095e0
        /*093c*/ 	.word	0x00000000
        /*0940*/ 	.word	0x000000b0
        /*0944*/ 	.short	0x010a
        /*0946*/ 	.byte	0xff
	.zero		1


	//   ....[132]....
        /*0948*/ 	.word	0x00009640
        /*094c*/ 	.word	0x00000000
        /*0950*/ 	.word	0x000000a8
        /*0954*/ 	.short	0x010a
        /*0956*/ 	.byte	0xff
	.zero		1


	//   ....[133]....
        /*0958*/ 	.word	0x000096a0
        /*095c*/ 	.word	0x00000000
        /*0960*/ 	.word	0x00000080
        /*0964*/ 	.short	0x010a
        /*0966*/ 	.byte	0xff
	.zero		1


	//   ....[134]....
        /*0968*/ 	.word	0x00009700
        /*096c*/ 	.word	0x00000000
        /*0970*/ 	.word	0x00000088
        /*0974*/ 	.short	0x010a
        /*0976*/ 	.byte	0xff
	.zero		1


	//   ....[135]....
        /*0978*/ 	.word	0x00009760
        /*097c*/ 	.word	0x00000000
        /*0980*/ 	.word	0x00000090
        /*0984*/ 	.short	0x010a
        /*0986*/ 	.byte	0xff
	.zero		1


	//   ....[136]....
        /*0988*/ 	.word	0x000097c0
        /*098c*/ 	.word	0x00000000
        /*0990*/ 	.word	0x00000098
        /*0994*/ 	.short	0x010a
        /*0996*/ 	.byte	0xff
	.zero		1


	//   ....[137]....
        /*0998*/ 	.word	0x00009820
        /*099c*/ 	.word	0x00000000
        /*09a0*/ 	.word	0x00000080
        /*09a4*/ 	.short	0x010a
        /*09a6*/ 	.byte	0xff
	.zero		1


	//   ....[138]....
        /*09a8*/ 	.word	0x00009880
        /*09ac*/ 	.word	0x00000000
        /*09b0*/ 	.word	0x00000088
        /*09b4*/ 	.short	0x010a
        /*09b6*/ 	.byte	0xff
	.zero		1


	//   ....[139]....
        /*09b8*/ 	.word	0x000098e0
        /*09bc*/ 	.word	0x00000000
        /*09c0*/ 	.word	0x00000090
        /*09c4*/ 	.short	0x010a
        /*09c6*/ 	.byte	0xff
	.zero		1


	//   ....[140]....
        /*09c8*/ 	.word	0x00009930
        /*09cc*/ 	.word	0x00000000
        /*09d0*/ 	.word	0x000000b0
        /*09d4*/ 	.short	0x010a
        /*09d6*/ 	.byte	0xff
	.zero		1


	//   ....[141]....
        /*09d8*/ 	.word	0x00009990
        /*09dc*/ 	.word	0x00000002
        /*09e0*/ 	.word	0x00000060
        /*09e4*/ 	.short	0x010a
        /*09e6*/ 	.byte	0xff
	.zero		1


	//   ....[142]....
        /*09e8*/ 	.word	0x000099e0
        /*09ec*/ 	.word	0x00000040
        /*09f0*/ 	.word	0x000000d0
        /*09f4*/ 	.short	0x010a
        /*09f6*/ 	.byte	0xff
	.zero		1


	//   ....[143]....
        /*09f8*/ 	.word	0x00009a30
        /*09fc*/ 	.word	0x00000002
        /*0a00*/ 	.word	0x00000060
        /*0a04*/ 	.short	0x010a
        /*0a06*/ 	.byte	0xff
	.zero		1


	//   ....[144]....
        /*0a08*/ 	.word	0x00009a80
        /*0a0c*/ 	.word	0x00000000
        /*0a10*/ 	.word	0x00000060
        /*0a14*/ 	.short	0x010a
        /*0a16*/ 	.byte	0xff
	.zero		1


	//   ....[145]....
        /*0a18*/ 	.word	0x00009ad0
        /*0a1c*/ 	.word	0x00000000
        /*0a20*/ 	.word	0x00000060
        /*0a24*/ 	.short	0x010a
        /*0a26*/ 	.byte	0xff
	.zero		1


	//----- nvinfo : EIATTR_NUM_MBARRIERS
	.align		4
.L_47:
        /*0a28*/ 	.byte	0x03, 0x38
        /*0a2a*/ 	.short	0x0026


	//----- nvinfo : EIATTR_EXIT_INSTR_OFFSETS
	.align		4
        /*0a2c*/ 	.byte	0x04, 0x1c
        /*0a2e*/ 	.short	(.L_49 - .L_48)


	//   ....[0]....
.L_48:
        /*0a30*/ 	.word	0x00002700


	//   ....[1]....
        /*0a34*/ 	.word	0x00002bf0


	//   ....[2]....
        /*0a38*/ 	.word	0x00002c50


	//   ....[3]....
        /*0a3c*/ 	.word	0x00003b50


	//   ....[4]....
        /*0a40*/ 	.word	0x00004b80


	//   ....[5]....
        /*0a44*/ 	.word	0x00004bc0


	//   ....[6]....
        /*0a48*/ 	.word	0x00008d80


	//   ....[7]....
        /*0a4c*/ 	.word	0x00008e00


	//   ....[8]....
        /*0a50*/ 	.word	0x00008e30


	//   ....[9]....
        /*0a54*/ 	.word	0x00008ea0


	//----- nvinfo : EIATTR_MAX_THREADS
	.align		4
.L_49:
        /*0a58*/ 	.byte	0x04, 0x05
        /*0a5a*/ 	.short	(.L_51 - .L_50)
.L_50:
        /*0a5c*/ 	.word	0x00000100
        /*0a60*/ 	.word	0x00000001
        /*0a64*/ 	.word	0x00000001


	//----- nvinfo : EIATTR_CRS_STACK_SIZE
	.align		4
.L_51:
        /*0a68*/ 	.byte	0x04, 0x1e
        /*0a6a*/ 	.short	(.L_53 - .L_52)
.L_52:
        /*0a6c*/ 	.word	0x00000000


	//----- nvinfo : EIATTR_CBANK_PARAM_SIZE
	.align		4
.L_53:
        /*0a70*/ 	.byte	0x03, 0x19
        /*0a72*/ 	.short	0x0800


	//----- nvinfo : EIATTR_PARAM_CBANK
	.align		4
        /*0a74*/ 	.byte	0x04, 0x0a
        /*0a76*/ 	.short	(.L_55 - .L_54)
	.align		4
.L_54:
        /*0a78*/ 	.word	index@(.nv.constant0._ZN7cutlass13device_kernelINS_4gemm6kernel13GemmUniversalIN4cute5tupleIJiiiiEEENS1_10collective13CollectiveMmaINS1_35MainloopSm100TmaUmmaWarpSpecializedILi6ELi2ELi4ENS5_IJNS4_1CILi1EEESB_SB_EEEEENS5_IJNSA_ILi128EEESE_NSA_ILi64EEEEEENS_6half_tENS5_IJSB_llEEESH_NS5_IJlSB_lEEENS4_8TiledMMAINS4_8MMA_AtomIJNS4_20SM100_MMA_F16BF16_SSISH_SH_fLi128ELi128ELNS4_4UMMA5MajorE1ELSO_0ELNSN_7ScaleInE0ELSP_0EEEEEENS4_6LayoutISC_NS5_IJNSA_ILi0EEEST_ST_EEEEENS5_IJNS4_10UnderscoreESW_SW_EEEEENS4_13SM90_TMA_LOADENS4_14ComposedLayoutINS4_7SwizzleILi3ELi4ELi3EEENS4_18smem_ptr_flag_bitsILi16EEENSS_INS5_IJSF_NSA_ILi8EEEEEENS5_IJSB_SF_EEEEEEEvNS4_8identityESZ_NS10_IS12_S14_NSS_INS5_IJS15_SF_EEENS5_IJSF_SB_EEEEEEEvS1A_EENS_8epilogue10collective18CollectiveEpilogueINS1G_23Sm100TmaWarpSpecializedILi4ELi2ELi32ELb1ELb0EEEJSG_NS5_IJNSS_ISE_SB_EENSS_INSA_ILi32EEESB_EEEEESH_SJ_SH_SJ_NS1G_6fusion15FusionCallbacksIS1K_NS1P_17LinearCombinationISH_fSH_fLNS_15FloatRoundStyleE2EEESG_S1O_JEEENS4_5SM1004TMEM4LOAD26SM100_TMEM_LOAD_32dp32b32xESZ_NS10_INS11_ILi2ELi4ELi3EEES14_NSS_INS5_IJS15_S1M_EEENS5_IJS1M_SB_EEEEEEENS4_39AutoVectorizingCopyWithAssumedAlignmentILi128EEENS4_14SM90_TMA_STOREES23_S25_S25_EEEvvEEEEvNT_6ParamsE)
        /*0a7c*/ 	.short	0x0380
        /*0a7e*/ 	.short	0x0800


	//----- nvinfo : EIATTR_SW_WAR
	.align		4
.L_55:
        /*0a80*/ 	.byte	0x04, 0x36
        /*0a82*/ 	.short	(.L_57 - .L_56)
.L_56:
        /*0a84*/ 	.word	0x00000008
.L_57:


//--------------------- .nv.callgraph             --------------------------
	.section	.nv.callgraph,"",@"SHT_CUDA_CALLGRAPH"
	.align	4
	.sectionentsize	8
	.align		4
        /*0000*/ 	.word	0x00000000
	.align		4
        /*0004*/ 	.word	0xffffffff
	.align		4
        /*0008*/ 	.word	index@(_ZN7cutlass13device_kernelINS_4gemm6kernel13GemmUniversalIN4cute5tupleIJiiiiEEENS1_10collective13CollectiveMmaINS1_35MainloopSm100TmaUmmaWarpSpecializedILi6ELi2ELi4ENS5_IJNS4_1CILi1EEESB_SB_EEEEENS5_IJNSA_ILi128EEESE_NSA_ILi64EEEEEENS_6half_tENS5_IJSB_llEEESH_NS5_IJlSB_lEEENS4_8TiledMMAINS4_8MMA_AtomIJNS4_20SM100_MMA_F16BF16_SSISH_SH_fLi128ELi128ELNS4_4UMMA5MajorE1ELSO_0ELNSN_7ScaleInE0ELSP_0EEEEEENS4_6LayoutISC_NS5_IJNSA_ILi0EEEST_ST_EEEEENS5_IJNS4_10UnderscoreESW_SW_EEEEENS4_13SM90_TMA_LOADENS4_14ComposedLayoutINS4_7SwizzleILi3ELi4ELi3EEENS4_18smem_ptr_flag_bitsILi16EEENSS_INS5_IJSF_NSA_ILi8EEEEEENS5_IJSB_SF_EEEEEEEvNS4_8identityESZ_NS10_IS12_S14_NSS_INS5_IJS15_SF_EEENS5_IJSF_SB_EEEEEEEvS1A_EENS_8epilogue10collective18CollectiveEpilogueINS1G_23Sm100TmaWarpSpecializedILi4ELi2ELi32ELb1ELb0EEEJSG_NS5_IJNSS_ISE_SB_EENSS_INSA_ILi32EEESB_EEEEESH_SJ_SH_SJ_NS1G_6fusion15FusionCallbacksIS1K_NS1P_17LinearCombinationISH_fSH_fLNS_15FloatRoundStyleE2EEESG_S1O_JEEENS4_5SM1004TMEM4LOAD26SM100_TMEM_LOAD_32dp32b32xESZ_NS10_INS11_ILi2ELi4ELi3EEES14_NSS_INS5_IJS15_S1M_EEENS5_IJS1M_SB_EEEEEEENS4_39AutoVectorizingCopyWithAssumedAlignmentILi128EEENS4_14SM90_TMA_STOREES23_S25_S25_EEEvvEEEEvNT_6ParamsE)
	.align		4
        /*000c*/ 	.word	index@(__assertfail)
	.align		4
        /*0010*/ 	.word	0x00000000
	.align		4
        /*0014*/ 	.word	0xfffffffe
	.align		4
        /*0018*/ 	.word	0x00000000
	.align		4
        /*001c*/ 	.word	0xfffffffd
	.align		4
        /*0020*/ 	.word	0x00000000
	.align		4
        /*0024*/ 	.word	0xfffffffc


//--------------------- .nv.constant4             --------------------------
	.section	.nv.constant4,"a",@progbits
	.align	8
	.align		8
.nv.constant4:
        /*0000*/ 	.dword	__assertfail
	.align		8
        /*0008*/ 	.dword	__unnamed_1
	.align		8
        /*0010*/ 	.dword	__unnamed_2
	.align		8
        /*0018*/ 	.dword	_ZN40_INTERNAL_13457dd3_4_k_cu_a3721572_264924cuda3std3__45__cpo5beginE
	.align		8
        /*0020*/ 	.dword	_ZN40_INTERNAL_13457dd3_4_k_cu_a3721572_264924cuda3std3__45__cpo3endE
	.align		8
        /*0028*/ 	.dword	_ZN40_INTERNAL_13457dd3_4_k_cu_a3721572_264924cuda3std3__45__cpo6cbeginE
	.align		8
        /*0030*/ 	.dword	_ZN40_INTERNAL_13457dd3_4_k_cu_a3721572_264924cuda3std3__45__cpo4cendE
	.align		8
        /*0038*/ 	.dword	_ZN40_INTERNAL_13457dd3_4_k_cu_a3721572_264924cuda3std3__442_GLOBAL__N__13457dd3_4_k_cu_a3721572_264926ignoreE
	.align		8
        /*0040*/ 	.dword	_ZN40_INTERNAL_13457dd3_4_k_cu_a3721572_264924cuda3std3__419piecewise_constructE
	.align		8
        /*0048*/ 	.dword	_ZN40_INTERNAL_13457dd3_4_k_cu_a3721572_264924cuda3std3__48in_placeE
	.align		8
        /*0050*/ 	.dword	_ZN40_INTERNAL_13457dd3_4_k_cu_a3721572_264924cuda3std6ranges3__45__cpo4swapE
	.align		8
        /*0058*/ 	.dword	_ZN40_INTERNAL_13457dd3_4_k_cu_a3721572_264924cuda3std6ranges3__45__cpo9iter_moveE
	.align		8
        /*0060*/ 	.dword	_ZN40_INTERNAL_13457dd3_4_k_cu_a3721572_264924cute7productE
	.align		8
        /*0068*/ 	.dword	_ZN40_INTERNAL_13457dd3_4_k_cu_a3721572_264924cute1_E
	.align		8
        /*0070*/ 	.dword	$str$25
	.align		8
        /*0078*/ 	.dword	$str$26
	.align		8
        /*0080*/ 	.dword	$str$27
	.align		8
        /*0088*/ 	.dword	$str$28


//--------------------- .text._ZN7cutlass13device_kernelINS_4gemm6kernel13GemmUniversalIN4cute5tupleIJiiiiEEENS1_10collective13CollectiveMmaINS1_35MainloopSm100TmaUmmaWarpSpecializedILi6ELi2ELi4ENS5_IJNS4_1CILi1EEESB_SB_EEEEENS5_IJNSA_ILi128EEESE_NSA_ILi64EEEEEENS_6half_tENS5_IJSB_llEEESH_NS5_IJlSB_lEEENS4_8TiledMMAINS4_8MMA_AtomIJNS4_20SM100_MMA_F16BF16_SSISH_SH_fLi128ELi128ELNS4_4UMMA5MajorE1ELSO_0ELNSN_7ScaleInE0ELSP_0EEEEEENS4_6LayoutISC_NS5_IJNSA_ILi0EEEST_ST_EEEEENS5_IJNS4_10UnderscoreESW_SW_EEEEENS4_13SM90_TMA_LOADENS4_14ComposedLayoutINS4_7SwizzleILi3ELi4ELi3EEENS4_18smem_ptr_flag_bitsILi16EEENSS_INS5_IJSF_NSA_ILi8EEEEEENS5_IJSB_SF_EEEEEEEvNS4_8identityESZ_NS10_IS12_S14_NSS_INS5_IJS15_SF_EEENS5_IJSF_SB_EEEEEEEvS1A_EENS_8epilogue10collective18CollectiveEpilogueINS1G_23Sm100TmaWarpSpecializedILi4ELi2ELi32ELb1ELb0EEEJSG_NS5_IJNSS_ISE_SB_EENSS_INSA_ILi32EEESB_EEEEESH_SJ_SH_SJ_NS1G_6fusion15FusionCallbacksIS1K_NS1P_17LinearCombinationISH_fSH_fLNS_15FloatRoundStyleE2EEESG_S1O_JEEENS4_5SM1004TMEM4LOAD26SM100_TMEM_LOAD_32dp32b32xESZ_NS10_INS11_ILi2ELi4ELi3EEES14_NSS_INS5_IJS15_S1M_EEENS5_IJS1M_SB_EEEEEEENS4_39AutoVectorizingCopyWithAssumedAlignmentILi128EEENS4_14SM90_TMA_STOREES23_S25_S25_EEEvvEEEEvNT_6ParamsE --------------------------
	.section	.text._ZN7cutlass13device_kernelINS_4gemm6kernel13GemmUniversalIN4cute5tupleIJiiiiEEENS1_10collective13CollectiveMmaINS1_35MainloopSm100TmaUmmaWarpSpecializedILi6ELi2ELi4ENS5_IJNS4_1CILi1EEESB_SB_EEEEENS5_IJNSA_ILi128EEESE_NSA_ILi64EEEEEENS_6half_tENS5_IJSB_llEEESH_NS5_IJlSB_lEEENS4_8TiledMMAINS4_8MMA_AtomIJNS4_20SM100_MMA_F16BF16_SSISH_SH_fLi128ELi128ELNS4_4UMMA5MajorE1ELSO_0ELNSN_7ScaleInE0ELSP_0EEEEEENS4_6LayoutISC_NS5_IJNSA_ILi0EEEST_ST_EEEEENS5_IJNS4_10UnderscoreESW_SW_EEEEENS4_13SM90_TMA_LOADENS4_14ComposedLayoutINS4_7SwizzleILi3ELi4ELi3EEENS4_18smem_ptr_flag_bitsILi16EEENSS_INS5_IJSF_NSA_ILi8EEEEEENS5_IJSB_SF_EEEEEEEvNS4_8identityESZ_NS10_IS12_S14_NSS_INS5_IJS15_SF_EEENS5_IJSF_SB_EEEEEEEvS1A_EENS_8epilogue10collective18CollectiveEpilogueINS1G_23Sm100TmaWarpSpecializedILi4ELi2ELi32ELb1ELb0EEEJSG_NS5_IJNSS_ISE_SB_EENSS_INSA_ILi32EEESB_EEEEESH_SJ_SH_SJ_NS1G_6fusion15FusionCallbacksIS1K_NS1P_17LinearCombinationISH_fSH_fLNS_15FloatRoundStyleE2EEESG_S1O_JEEENS4_5SM1004TMEM4LOAD26SM100_TMEM_LOAD_32dp32b32xESZ_NS10_INS11_ILi2ELi4ELi3EEES14_NSS_INS5_IJS15_S1M_EEENS5_IJS1M_SB_EEEEEEENS4_39AutoVectorizingCopyWithAssumedAlignmentILi128EEENS4_14SM90_TMA_STOREES23_S25_S25_EEEvvEEEEvNT_6ParamsE,"ax",@progbits
	.align	128
.text._ZN7cutlass13device_kernelINS_4gemm6kernel13GemmUniversalIN4cute5tupleIJiiiiEEENS1_10collective13CollectiveMmaINS1_35MainloopSm100TmaUmmaWarpSpecializedILi6ELi2ELi4ENS5_IJNS4_1CILi1EEESB_SB_EEEEENS5_IJNSA_ILi128EEESE_NSA_ILi64EEEEEENS_6half_tENS5_IJSB_llEEESH_NS5_IJlSB_lEEENS4_8TiledMMAINS4_8MMA_AtomIJNS4_20SM100_MMA_F16BF16_SSISH_SH_fLi128ELi128ELNS4_4UMMA5MajorE1ELSO_0ELNSN_7ScaleInE0ELSP_0EEEEEENS4_6LayoutISC_NS5_IJNSA_ILi0EEEST_ST_EEEEENS5_IJNS4_10UnderscoreESW_SW_EEEEENS4_13SM90_TMA_LOADENS4_14ComposedLayoutINS4_7SwizzleILi3ELi4ELi3EEENS4_18smem_ptr_flag_bitsILi16EEENSS_INS5_IJSF_NSA_ILi8EEEEEENS5_IJSB_SF_EEEEEEEvNS4_8identityESZ_NS10_IS12_S14_NSS_INS5_IJS15_SF_EEENS5_IJSF_SB_EEEEEEEvS1A_EENS_8epilogue10collective18CollectiveEpilogueINS1G_23Sm100TmaWarpSpecializedILi4ELi2ELi32ELb1ELb0EEEJSG_NS5_IJNSS_ISE_SB_EENSS_INSA_ILi32EEESB_EEEEESH_SJ_SH_SJ_NS1G_6fusion15FusionCallbacksIS1K_NS1P_17LinearCombinationISH_fSH_fLNS_15FloatRoundStyleE2EEESG_S1O_JEEENS4_5SM1004TMEM4LOAD26SM100_TMEM_LOAD_32dp32b32xESZ_NS10_INS11_ILi2ELi4ELi3EEES14_NSS_INS5_IJS15_S1M_EEENS5_IJS1M_SB_EEEEEEENS4_39AutoVectorizingCopyWithAssumedAlignmentILi128EEENS4_14SM90_TMA_STOREES23_S25_S25_EEEvvEEEEvNT_6ParamsE:
        .type           _ZN7cutlass13device_kernelINS_4gemm6kernel13GemmUniversalIN4cute5tupleIJiiiiEEENS1_10collective13CollectiveMmaINS1_35MainloopSm100TmaUmmaWarpSpecializedILi6ELi2ELi4ENS5_IJNS4_1CILi1EEESB_SB_EEEEENS5_IJNSA_ILi128EEESE_NSA_ILi64EEEEEENS_6half_tENS5_IJSB_llEEESH_NS5_IJlSB_lEEENS4_8TiledMMAINS4_8MMA_AtomIJNS4_20SM100_MMA_F16BF16_SSISH_SH_fLi128ELi128ELNS4_4UMMA5MajorE1ELSO_0ELNSN_7ScaleInE0ELSP_0EEEEEENS4_6LayoutISC_NS5_IJNSA_ILi0EEEST_ST_EEEEENS5_IJNS4_10UnderscoreESW_SW_EEEEENS4_13SM90_TMA_LOADENS4_14ComposedLayoutINS4_7SwizzleILi3ELi4ELi3EEENS4_18smem_ptr_flag_bitsILi16EEENSS_INS5_IJSF_NSA_ILi8EEEEEENS5_IJSB_SF_EEEEEEEvNS4_8identityESZ_NS10_IS12_S14_NSS_INS5_IJS15_SF_EEENS5_IJSF_SB_EEEEEEEvS1A_EENS_8epilogue10collective18CollectiveEpilogueINS1G_23Sm100TmaWarpSpecializedILi4ELi2ELi32ELb1ELb0EEEJSG_NS5_IJNSS_ISE_SB_EENSS_INSA_ILi32EEESB_EEEEESH_SJ_SH_SJ_NS1G_6fusion15FusionCallbacksIS1K_NS1P_17LinearCombinationISH_fSH_fLNS_15FloatRoundStyleE2EEESG_S1O_JEEENS4_5SM1004TMEM4LOAD26SM100_TMEM_LOAD_32dp32b32xESZ_NS10_INS11_ILi2ELi4ELi3EEES14_NSS_INS5_IJS15_S1M_EEENS5_IJS1M_SB_EEEEEEENS4_39AutoVectorizingCopyWithAssumedAlignmentILi128EEENS4_14SM90_TMA_STOREES23_S25_S25_EEEvvEEEEvNT_6ParamsE,@function
        .size           _ZN7cutlass13device_kernelINS_4gemm6kernel13GemmUniversalIN4cute5tupleIJiiiiEEENS1_10collective13CollectiveMmaINS1_35MainloopSm100TmaUmmaWarpSpecializedILi6ELi2ELi4ENS5_IJNS4_1CILi1EEESB_SB_EEEEENS5_IJNSA_ILi128EEESE_NSA_ILi64EEEEEENS_6half_tENS5_IJSB_llEEESH_NS5_IJlSB_lEEENS4_8TiledMMAINS4_8MMA_AtomIJNS4_20SM100_MMA_F16BF16_SSISH_SH_fLi128ELi128ELNS4_4UMMA5MajorE1ELSO_0ELNSN_7ScaleInE0ELSP_0EEEEEENS4_6LayoutISC_NS5_IJNSA_ILi0EEEST_ST_EEEEENS5_IJNS4_10UnderscoreESW_SW_EEEEENS4_13SM90_TMA_LOADENS4_14ComposedLayoutINS4_7SwizzleILi3ELi4ELi3EEENS4_18smem_ptr_flag_bitsILi16EEENSS_INS5_IJSF_NSA_ILi8EEEEEENS5_IJSB_SF_EEEEEEEvNS4_8identityESZ_NS10_IS12_S14_NSS_INS5_IJS15_SF_EEENS5_IJSF_SB_EEEEEEEvS1A_EENS_8epilogue10collective18CollectiveEpilogueINS1G_23Sm100TmaWarpSpecializedILi4ELi2ELi32ELb1ELb0EEEJSG_NS5_IJNSS_ISE_SB_EENSS_INSA_ILi32EEESB_EEEEESH_SJ_SH_SJ_NS1G_6fusion15FusionCallbacksIS1K_NS1P_17LinearCombinationISH_fSH_fLNS_15FloatRoundStyleE2EEESG_S1O_JEEENS4_5SM1004TMEM4LOAD26SM100_TMEM_LOAD_32dp32b32xESZ_NS10_INS11_ILi2ELi4ELi3EEES14_NSS_INS5_IJS15_S1M_EEENS5_IJS1M_SB_EEEEEEENS4_39AutoVectorizingCopyWithAssumedAlignmentILi128EEENS4_14SM90_TMA_STOREES23_S25_S25_EEEvvEEEEvNT_6ParamsE,(.L_x_182 - _ZN7cutlass13device_kernelINS_4gemm6kernel13GemmUniversalIN4cute5tupleIJiiiiEEENS1_10collective13CollectiveMmaINS1_35MainloopSm100TmaUmmaWarpSpecializedILi6ELi2ELi4ENS5_IJNS4_1CILi1EEESB_SB_EEEEENS5_IJNSA_ILi128EEESE_NSA_ILi64EEEEEENS_6half_tENS5_IJSB_llEEESH_NS5_IJlSB_lEEENS4_8TiledMMAINS4_8MMA_AtomIJNS4_20SM100_MMA_F16BF16_SSISH_SH_fLi128ELi128ELNS4_4UMMA5MajorE1ELSO_0ELNSN_7ScaleInE0ELSP_0EEEEEENS4_6LayoutISC_NS5_IJNSA_ILi0EEEST_ST_EEEEENS5_IJNS4_10UnderscoreESW_SW_EEEEENS4_13SM90_TMA_LOADENS4_14ComposedLayoutINS4_7SwizzleILi3ELi4ELi3EEENS4_18smem_ptr_flag_bitsILi16EEENSS_INS5_IJSF_NSA_ILi8EEEEEENS5_IJSB_SF_EEEEEEEvNS4_8identityESZ_NS10_IS12_S14_NSS_INS5_IJS15_SF_EEENS5_IJSF_SB_EEEEEEEvS1A_EENS_8epilogue10collective18CollectiveEpilogueINS1G_23Sm100TmaWarpSpecializedILi4ELi2ELi32ELb1ELb0EEEJSG_NS5_IJNSS_ISE_SB_EENSS_INSA_ILi32EEESB_EEEEESH_SJ_SH_SJ_NS1G_6fusion15FusionCallbacksIS1K_NS1P_17LinearCombinationISH_fSH_fLNS_15FloatRoundStyleE2EEESG_S1O_JEEENS4_5SM1004TMEM4LOAD26SM100_TMEM_LOAD_32dp32b32xESZ_NS10_INS11_ILi2ELi4ELi3EEES14_NSS_INS5_IJS15_S1M_EEENS5_IJS1M_SB_EEEEEEENS4_39AutoVectorizingCopyWithAssumedAlignmentILi128EEENS4_14SM90_TMA_STOREES23_S25_S25_EEEvvEEEEvNT_6ParamsE)
        .other          _ZN7cutlass13device_kernelINS_4gemm6kernel13GemmUniversalIN4cute5tupleIJiiiiEEENS1_10collective13CollectiveMmaINS1_35MainloopSm100TmaUmmaWarpSpecializedILi6ELi2ELi4ENS5_IJNS4_1CILi1EEESB_SB_EEEEENS5_IJNSA_ILi128EEESE_NSA_ILi64EEEEEENS_6half_tENS5_IJSB_llEEESH_NS5_IJlSB_lEEENS4_8TiledMMAINS4_8MMA_AtomIJNS4_20SM100_MMA_F16BF16_SSISH_SH_fLi128ELi128ELNS4_4UMMA5MajorE1ELSO_0ELNSN_7ScaleInE0ELSP_0EEEEEENS4_6LayoutISC_NS5_IJNSA_ILi0EEEST_ST_EEEEENS5_IJNS4_10UnderscoreESW_SW_EEEEENS4_13SM90_TMA_LOADENS4_14ComposedLayoutINS4_7SwizzleILi3ELi4ELi3EEENS4_18smem_ptr_flag_bitsILi16EEENSS_INS5_IJSF_NSA_ILi8EEEEEENS5_IJSB_SF_EEEEEEEvNS4_8identityESZ_NS10_IS12_S14_NSS_INS5_IJS15_SF_EEENS5_IJSF_SB_EEEEEEEvS1A_EENS_8epilogue10collective18CollectiveEpilogueINS1G_23Sm100TmaWarpSpecializedILi4ELi2ELi32ELb1ELb0EEEJSG_NS5_IJNSS_ISE_SB_EENSS_INSA_ILi32EEESB_EEEEESH_SJ_SH_SJ_NS1G_6fusion15FusionCallbacksIS1K_NS1P_17LinearCombinationISH_fSH_fLNS_15FloatRoundStyleE2EEESG_S1O_JEEENS4_5SM1004TMEM4LOAD26SM100_TMEM_LOAD_32dp32b32xESZ_NS10_INS11_ILi2ELi4ELi3EEES14_NSS_INS5_IJS15_S1M_EEENS5_IJS1M_SB_EEEEEEENS4_39AutoVectorizingCopyWithAssumedAlignmentILi128EEENS4_14SM90_TMA_STOREES23_S25_S25_EEEvvEEEEvNT_6ParamsE,@"STO_CUDA_ENTRY STV_DEFAULT"
_ZN7cutlass13device_kernelINS_4gemm6kernel13GemmUniversalIN4cute5tupleIJiiiiEEENS1_10collective13CollectiveMmaINS1_35MainloopSm100TmaUmmaWarpSpecializedILi6ELi2ELi4ENS5_IJNS4_1CILi1EEESB_SB_EEEEENS5_IJNSA_ILi128EEESE_NSA_ILi64EEEEEENS_6half_tENS5_IJSB_llEEESH_NS5_IJlSB_lEEENS4_8TiledMMAINS4_8MMA_AtomIJNS4_20SM100_MMA_F16BF16_SSISH_SH_fLi128ELi128ELNS4_4UMMA5MajorE1ELSO_0ELNSN_7ScaleInE0ELSP_0EEEEEENS4_6LayoutISC_NS5_IJNSA_ILi0EEEST_ST_EEEEENS5_IJNS4_10UnderscoreESW_SW_EEEEENS4_13SM90_TMA_LOADENS4_14ComposedLayoutINS4_7SwizzleILi3ELi4ELi3EEENS4_18smem_ptr_flag_bitsILi16EEENSS_INS5_IJSF_NSA_ILi8EEEEEENS5_IJSB_SF_EEEEEEEvNS4_8identityESZ_NS10_IS12_S14_NSS_INS5_IJS15_SF_EEENS5_IJSF_SB_EEEEEEEvS1A_EENS_8epilogue10collective18CollectiveEpilogueINS1G_23Sm100TmaWarpSpecializedILi4ELi2ELi32ELb1ELb0EEEJSG_NS5_IJNSS_ISE_SB_EENSS_INSA_ILi32EEESB_EEEEESH_SJ_SH_SJ_NS1G_6fusion15FusionCallbacksIS1K_NS1P_17LinearCombinationISH_fSH_fLNS_15FloatRoundStyleE2EEESG_S1O_JEEENS4_5SM1004TMEM4LOAD26SM100_TMEM_LOAD_32dp32b32xESZ_NS10_INS11_ILi2ELi4ELi3EEES14_NSS_INS5_IJS15_S1M_EEENS5_IJS1M_SB_EEEEEEENS4_39AutoVectorizingCopyWithAssumedAlignmentILi128EEENS4_14SM90_TMA_STOREES23_S25_S25_EEEvvEEEEvNT_6ParamsE:
[----:B------:R-:W1:Y:S01]  /*0000*/  LDC R1, c[0x0][0x37c] ;  /* 0x0000df00ff017b82 */ /* 0x000e620000000800 */
[----:B------:R-:W2:Y:S01]  /*0010*/  S2R R101, SR_TID.X ;  /* 0x0000000000657919 */ /* 0x000ea20000002100 */
[----:B------:R-:W3:Y:S01]  /*0020*/  LDCU.64 UR4, c[0x0][0x890] ;  /* 0x00011200ff0477ac */ /* 0x000ee20008000a00 */
[----:B------:R-:W-:Y:S02]  /*0030*/  PRMT R88, RZ, 0x7610, R88 ;  /* 0x00007610ff587816 */ /* 0x000fe40000000058 */
[----:B------:R-:W-:Y:S01]  /*0040*/  ELECT P5, URZ, PT ;  /* 0x0000000000ff782f */ /* 0x000fe200038a0000 */
[----:B------:R-:W4:Y:S01]  /*0050*/  LDCU.64 UR46, c[0x0][0x358] ;  /* 0x00006b00ff2e77ac */ /* 0x000f220008000a00 */
[----:B---3--:R-:W-:-:S04]  /*0060*/  UISETP.NE.U32.AND UP0, UPT, UR4, URZ, UPT ;  /* 0x000000ff0400728c */ /* 0x008fc8000bf05070 */
[----:B------:R-:W-:Y:S01]  /*0070*/  UISETP.NE.AND.EX UP0, UPT, UR5, URZ, UPT, UP0 ;  /* 0x000000ff0500728c */ /* 0x000fe2000bf05300 */
[----:B--2---:R-:W-:-:S05]  /*0080*/  SHF.R.U32.HI R92, RZ, 0x5, R101 ;  /* 0x00000005ff5c7819 */ /* 0x004fca0000011665 */
[----:B------:R-:W2:Y:S02]  /*0090*/  SHFL.IDX PT, R0, R92, RZ, 0x1f ;  /* 0x00001fff5c007589 */ /* 0x000ea400000e0000 */
[----:B--2---:R-:W-:Y:S01]  /*00a0*/  R2UR UR8, R0 ;  /* 0x00000000000872ca */ /* 0x004fe200000e0000 */
[----:B-1--4-:R-:W-:-:S14]  /*00b0*/  BRA.U UP0, `(.L_x_0) ;  /* 0x00000001002c7547 */ /* 0x012fdc000b800000 */
[----:B------:R-:W1:Y:S02]  /*00c0*/  LDCU.64 UR6, c[0x0][0x888] ;  /* 0x00011100ff0677ac */ /* 0x000e640008000a00 */
[----:B-1----:R-:W-:-:S04]  /*00d0*/  UISETP.NE.U32.AND UP0, UPT, UR6, URZ, UPT ;  /* 0x000000ff0600728c */ /* 0x002fc8000bf05070 */
[----:B------:R-:W-:-:S09]  /*00e0*/  UISETP.NE.AND.EX UP0, UPT, UR7, URZ, UPT, UP0 ;  /* 0x000000ff0700728c */ /* 0x000fd2000bf05300 */
[----:B------:R-:W-:Y:S05]  /*00f0*/  BRA.U !UP0, `(.L_x_1) ;  /* 0x0000000108107547 */ /* 0x000fea000b800000 */
[----:B------:R-:W1:Y:S02]  /*0100*/  LDC.64 R2, c[0x0][0x888] ;  /* 0x00022200ff027b82 */ /* 0x000e640000000a00 */
[----:B-1----:R1:W5:Y:S01]  /*0110*/  LDG.E R49, desc[UR46][R2.64] ;  /* 0x0000002e02317981 */ /* 0x002362000c1e1900 */
[----:B------:R-:W-:Y:S01]  /*0120*/  HFMA2 R88, -RZ, RZ, 0, 5.9604644775390625e-08 ;  /* 0x00000001ff587431 */ /* 0x000fe200000001ff */
[----:B------:R-:W-:Y:S05]  /*0130*/  BRA `(.L_x_0) ;  /* 0x00000000000c7947 */ /* 0x000fea0003800000 */
.L_x_1:
[----:B------:R-:W1:Y:S01]  /*0140*/  LDCU UR6, c[0x0][0x880] ;  /* 0x00011000ff0677ac */ /* 0x000e620008000800 */
[----:B------:R-:W-:Y:S01]  /*0150*/  HFMA2 R88, -RZ, RZ, 0, 5.9604644775390625e-08 ;  /* 0x00000001ff587431 */ /* 0x000fe200000001ff */
[----:B-1----:R-:W-:-:S07]  /*0160*/  MOV R49, UR6 ;  /* 0x0000000600317c02 */ /* 0x002fce0008000f00 */
.L_x_0:
[----:B------:R-:W2:Y:S02]  /*0170*/  LDCU.64 UR6, c[0x0][0x8b0] ;  /* 0x00011600ff0677ac */ /* 0x000ea40008000a00 */
[----:B--2---:R-:W-:-:S04]  /*0180*/  UISETP.NE.U32.AND UP0, UPT, UR6, URZ, UPT ;  /* 0x000000ff0600728c */ /* 0x004fc8000bf05070 */
[----:B------:R-:W-:-:S09]  /*0190*/  UISETP.NE.AND.EX UP0, UPT, UR7, URZ, UPT, UP0 ;  /* 0x000000ff0700728c */ /* 0x000fd2000bf05300 */
[----:B------:R-:W-:Y:S05]  /*01a0*/  BRA.U UP0, `(.L_x_2) ;  /* 0x0000000100247547 */ /* 0x000fea000b800000 */
[----:B------:R-:W2:Y:S02]  /*01b0*/  LDCU.64 UR6, c[0x0][0x8a8] ;  /* 0x00011500ff0677ac */ /* 0x000ea40008000a00 */
[----:B--2---:R-:W-:-:S04]  /*01c0*/  UISETP.NE.U32.AND UP0, UPT, UR6, URZ, UPT ;  /* 0x000000ff0600728c */ /* 0x004fc8000bf05070 */
[----:B------:R-:W-:-:S09]  /*01d0*/  UISETP.NE.AND.EX UP0, UPT, UR7, URZ, UPT, UP0 ;  /* 0x000000ff0700728c */ /* 0x000fd2000bf05300 */
[----:B------:R-:W-:Y:S05]  /*01e0*/  BRA.U !UP0, `(.L_x_3) ;  /* 0x00000001080c7547 */ /* 0x000fea000b800000 */
[----:B-1----:R-:W1:Y:S02]  /*01f0*/  LDC.64 R2, c[0x0][0x8a8] ;  /* 0x00022a00ff027b82 */ /* 0x002e640000000a00 */
[----:B-1----:R2:W5:Y:S01]  /*0200*/  LDG.E R47, desc[UR46][R2.64] ;  /* 0x0000002e022f7981 */ /* 0x002562000c1e1900 */
[----:B------:R-:W-:Y:S05]  /*0210*/  BRA `(.L_x_2) ;  /* 0x0000000000087947 */ /* 0x000fea0003800000 */
.L_x_3:
[----:B------:R-:W2:Y:S02]  /*0220*/  LDCU UR6, c[0x0][0x8a0] ;  /* 0x00011400ff0677ac */ /* 0x000ea40008000800 */
[----:B--2---:R-:W-:Y:S02]  /*0230*/  MOV R47, UR6 ;  /* 0x00000006002f7c02 */ /* 0x004fe40008000f00 */
.L_x_2:
[----:B------:R-:W-:Y:S01]  /*0240*/  IMAD.U32 R0, RZ, RZ, UR8 ;  /* 0x00000008ff007e24 */ /* 0x000fe2000f8e00ff */
[----:B------:R-:W-:Y:S04]  /*0250*/  BSSY.RECONVERGENT B0, `(.L_x_4) ;  /* 0x000000c000007945 */ /* 0x000fe80003800200 */
[C---:B------:R-:W-:Y:S02]  /*0260*/  ISETP.NE.OR P1, PT, R0.reuse, 0x1, !P5 ;  /* 0x000000010000780c */ /* 0x040fe40006f25670 */
[----:B------:R-:W-:-:S11]  /*0270*/  ISETP.NE.OR P0, PT, R0, 0x3, !P5 ;  /* 0x000000030000780c */ /* 0x000fd60006f05670 */
[----:B------:R-:W-:Y:S05]  /*0280*/  @P1 BRA `(.L_x_5) ;  /* 0x0000000000201947 */ /* 0x000fea0003800000 */
[----:B------:R-:W3:Y:S02]  /*0290*/  LDCU.64 UR6, c[0x0][0x348] ;  /* 0x00006900ff0677ac */ /* 0x000ee40008000a00 */
[----:B---3--:R-:W-:Y:S02]  /*02a0*/  UIADD3 UR10, UP1, UPT, UR6, 0x80, URZ ;  /* 0x00000080060a7890 */ /* 0x008fe4000ff3e0ff */
[----:B------:R-:W-:Y:S02]  /*02b0*/  UIADD3 UR6, UP0, UPT, UR6, 0x180, URZ ;  /* 0x0000018006067890 */ /* 0x000fe4000ff1e0ff */
[----:B------:R-:W-:Y:S02]  /*02c0*/  UIADD3.X UR11, UPT, UPT, URZ, UR7, URZ, UP1, !UPT ;  /* 0x00000007ff0b7290 */ /* 0x000fe40008ffe4ff */
[----:B------:R-:W-:-:S07]  /*02d0*/  UIADD3.X UR7, UPT, UPT, URZ, UR7, URZ, UP0, !UPT ;  /* 0x00000007ff077290 */ /* 0x000fce00087fe4ff */
[----:B------:R3:W-:Y:S02]  /*02e0*/  UTMACCTL.PF [UR10] ;  /* 0x000000000a0079b9 */ /* 0x0007e40008040000 */
[----:B------:R3:W-:Y:S02]  /*02f0*/  UTMACCTL.PF [UR6] ;  /* 0x00000000060079b9 */ /* 0x0007e40008040000 */
[----:B---3--:R-:W-:Y:S01]  /*0300*/  NOP ;  /* 0x0000000000007918 */ /* 0x008fe20000000000 */
.L_x_5:
[----:B------:R-:W-:Y:S05]  /*0310*/  BSYNC.RECONVERGENT B0 ;  /* 0x0000000000007941 */ /* 0x000fea0003800200 */
.L_x_4:
[----:B------:R-:W-:Y:S04]  /*0320*/  BSSY.RECONVERGENT B0, `(.L_x_6) ;  /* 0x000000a000007945 */ /* 0x000fe80003800200 */
        /* <DEDUP_REMOVED lines=9> */
.L_x_7:
[----:B------:R-:W-:Y:S05]  /*03c0*/  BSYNC.RECONVERGENT B0 ;  /* 0x0000000000007941 */ /* 0x000fea0003800200 */
.L_x_6:
[----:B------:R-:W3:Y:S01]  /*03d0*/  LDCU.64 UR6, c[0x0][0x888] ;  /* 0x00011100ff0677ac */ /* 0x000ee20008000a00 */
[----:B------:R-:W-:Y:S02]  /*03e0*/  UISETP.EQ.U32.AND UP1, UPT, UR4, URZ, UPT ;  /* 0x000000ff0400728c */ /* 0x000fe4000bf22070 */
[----:B------:R-:W-:Y:S02]  /*03f0*/  UPLOP3.LUT UP2, UPT, UPT, UPT, UPT, 0x80, 0x8 ;  /* 0x000000000008789c */ /* 0x000fe40003f4f070 */
[----:B---3--:R-:W-:-:S04]  /*0400*/  UISETP.NE.U32.AND UP0, UPT, UR6, URZ, UPT ;  /* 0x000000ff0600728c */ /* 0x008fc8000bf05070 */
[----:B------:R-:W-:-:S04]  /*0410*/  UISETP.NE.AND.EX UP0, UPT, UR7, URZ, UPT, UP0 ;  /* 0x000000ff0700728c */ /* 0x000fc8000bf05300 */
[----:B------:R-:W-:-:S04]  /*0420*/  UISETP.EQ.OR.EX UP3, UPT, UR5, URZ, !UP0, UP1 ;  /* 0x000000ff0500728c */ /* 0x000fc8000c762710 */
[----:B------:R-:W-:-:S05]  /*0430*/  UP2UR UR50, UPR, URZ, 0x8 ;  /* 0x00000008ff327883 */ /* 0x000fca0008000000 */
[----:B------:R-:W-:Y:S07]  /*0440*/  BRA.U !UP3, `(.L_x_8) ;  /* 0x000000010b207547 */ /* 0x000fee000b800000 */
[----:B------:R-:W-:Y:S01]  /*0450*/  UISETP.NE.U32.AND UP2, UPT, UR4, URZ, UPT ;  /* 0x000000ff0400728c */ /* 0x000fe2000bf45070 */
[----:B-----5:R-:W-:Y:S01]  /*0460*/  FSETP.NEU.AND P0, PT, R49, RZ, PT ;  /* 0x000000ff3100720b */ /* 0x020fe20003f0d000 */
[----:B------:R-:W-:Y:S02]  /*0470*/  USEL UR4, URZ, 0xffffffff, UP0 ;  /* 0xffffffffff047887 */ /* 0x000fe40008000000 */
[----:B------:R-:W-:-:S10]  /*0480*/  UISETP.NE.AND.EX UP2, UPT, UR5, URZ, UPT, UP2 ;  /* 0x000000ff0500728c */ /* 0x000fd4000bf45320 */
[----:B------:R-:W-:Y:S01]  /*0490*/  VOTEU.ANY UP1, P0 ;  /* 0x0000000000ff7886 */ /* 0x000fe20000020100 */
[----:B------:R-:W-:-:S04]  /*04a0*/  @!UP2 USEL UR4, URZ, 0xffffffff, UP1 ;  /* 0xffffffffff04a887 */ /* 0x000fc80008800000 */
[----:B------:R-:W-:-:S04]  /*04b0*/  ULOP3.LUT UR4, UR4, 0x1, URZ, 0xc0, !UPT ;  /* 0x0000000104047892 */ /* 0x000fc8000f8ec0ff */
[----:B------:R-:W-:-:S11]  /*04c0*/  UISETP.NE.U32.AND UP2, UPT, UR4, 0x1, UPT ;  /* 0x000000010400788c */ /* 0x000fd6000bf45070 */
.L_x_8:
[----:B-12---:R-:W1:Y:S01]  /*04d0*/  SHFL.IDX PT, R2, R92, RZ, 0x1f ;  /* 0x00001fff5c027589 */ /* 0x006e6200000e0000 */
[----:B------:R-:W-:-:S04]  /*04e0*/  UISETP.NE.AND UP1, UPT, UR8, 0x2, UPT ;  /* 0x000000020800788c */ /* 0x000fc8000bf25270 */
[----:B------:R-:W-:Y:S01]  /*04f0*/  USEL UR6, URZ, 0x1, UP1 ;  /* 0x00000001ff067887 */ /* 0x000fe20008800000 */
[----:B-1----:R-:W-:-:S13]  /*0500*/  ISETP.NE.AND P0, PT, R2, RZ, PT ;  /* 0x000000ff0200720c */ /* 0x002fda0003f05270 */
[----:B------:R-:W-:Y:S05]  /*0510*/  @P0 BRA `(.L_x_9) ;  /* 0x0000000000580947 */ /* 0x000fea0003800000 */
[----:B------:R-:W1:Y:S01]  /*0520*/  S2UR UR5, SR_CgaCtaId ;  /* 0x00000000000579c3 */ /* 0x000e620000008800 */
[----:B------:R-:W-:Y:S01]  /*0530*/  UMOV UR7, 0x400 ;  /* 0x0000040000077882 */ /* 0x000fe20000000000 */
[----:B------:R-:W-:Y:S01]  /*0540*/  UMOV UR4, 0x1 ;  /* 0x0000000100047882 */ /* 0x000fe20000000000 */
[----:B------:R-:W-:Y:S01]  /*0550*/  ELECT P0, URZ, PT ;  /* 0x0000000000ff782f */ /* 0x000fe20003800000 */
[----:B------:R-:W-:-:S04]  /*0560*/  UIADD3 UR10, UPT, UPT, -UR4, 0x100000, URZ ;  /* 0x00100000040a7890 */ /* 0x000fc8000fffe1ff */
[----:B------:R-:W-:Y:S02]  /*0570*/  USHF.L.U32 UR11, UR10, 0xb, URZ ;  /* 0x0000000b0a0b7899 */ /* 0x000fe400080006ff */
[----:B------:R-:W-:Y:S02]  /*0580*/  USHF.L.U32 UR10, UR10, 0x1, URZ ;  /* 0x000000010a0a7899 */ /* 0x000fe400080006ff */
[----:B-1----:R-:W-:Y:S01]  /*0590*/  ULEA UR5, UR5, UR7, 0x18 ;  /* 0x0000000705057291 */ /* 0x002fe2000f8ec0ff */
[----:B------:R-:W1:Y:S11]  /*05a0*/  FENCE.VIEW.ASYNC.S ;  /* 0x00000000000073c6 */ /* 0x000e760000000000 */
[----:B-1----:R1:W2:Y:S01]  /*05b0*/  SYNCS.EXCH.64 URZ, [UR5], UR10 ;  /* 0x0000000a05ff75b2 */ /* 0x0022a20008000100 */
[----:B------:R1:W3:Y:S01]  /*05c0*/  SYNCS.EXCH.64 URZ, [UR5+0x30], UR10 ;  /* 0x0000300a05ff75b2 */ /* 0x0002e20008000100 */
[----:B------:R1:W4:Y:S01]  /*05d0*/  SYNCS.EXCH.64 URZ, [UR5+0x8], UR10 ;  /* 0x0000080a05ff75b2 */ /* 0x0003220008000100 */
[----:B------:R1:W1:Y:S01]  /*05e0*/  SYNCS.EXCH.64 URZ, [UR5+0x38], UR10 ;  /* 0x0000380a05ff75b2 */ /* 0x0002620008000100 */
        /* <DEDUP_REMOVED lines=8> */
[----:B------:R-:W-:Y:S01]  /*0670*/  NOP ;  /* 0x0000000000007918 */ /* 0x000fe20000000000 */
.L_x_9:
[----:B------:R-:W2:Y:S01]  /*0680*/  SHFL.IDX PT, R2, R92, RZ, 0x1f ;  /* 0x00001fff5c027589 */ /* 0x000ea200000e0000 */
[----:B------:R-:W-:Y:S01]  /*0690*/  NOP ;  /* 0x0000000000007918 */ /* 0x000fe20000000000 */
[----:B--2---:R-:W-:-:S13]  /*06a0*/  ISETP.NE.AND P0, PT, R2, 0x1, PT ;  /* 0x000000010200780c */ /* 0x004fda0003f05270 */
[----:B------:R-:W-:Y:S05]  /*06b0*/  @P0 BRA `(.L_x_10) ;  /* 0x0000000000580947 */ /* 0x000fea0003800000 */
[----:B------:R-:W2:Y:S01]  /*06c0*/  S2UR UR7, SR_CgaCtaId ;  /* 0x00000000000779c3 */ /* 0x000ea20000008800 */
[----:B------:R-:W-:Y:S01]  /*06d0*/  UMOV UR9, 0x400 ;  /* 0x0000040000097882 */ /* 0x000fe20000000000 */
[----:B-1----:R-:W-:Y:S01]  /*06e0*/  UMOV UR5, 0x20 ;  /* 0x0000002000057882 */ /* 0x002fe20000000000 */
[----:B------:R-:W-:Y:S01]  /*06f0*/  UMOV UR4, 0x80 ;  /* 0x0000008000047882 */ /* 0x000fe20000000000 */
[----:B------:R-:W-:-:S04]  /*0700*/  UIADD3 UR10, UPT, UPT, -UR5, 0x100000, URZ ;  /* 0x00100000050a7890 */ /* 0x000fc8000fffe1ff */
[----:B------:R-:W-:Y:S02]  /*0710*/  USHF.L.U32 UR11, UR10, 0xb, URZ ;  /* 0x0000000b0a0b7899 */ /* 0x000fe400080006ff */
[----:B------:R-:W-:Y:S02]  /*0720*/  USHF.L.U32 UR10, UR10, 0x1, URZ ;  /* 0x000000010a0a7899 */ /* 0x000fe400080006ff */
[----:B------:R-:W-:-:S04]  /*0730*/  UIADD3 UR4, UPT, UPT, -UR4, 0x100000, URZ ;  /* 0x0010000004047890 */ /* 0x000fc8000fffe1ff */
[----:B------:R-:W-:Y:S02]  /*0740*/  USHF.L.U32 UR5, UR4, 0xb, URZ ;  /* 0x0000000b04057899 */ /* 0x000fe400080006ff */
[----:B------:R-:W-:Y:S01]  /*0750*/  USHF.L.U32 UR4, UR4, 0x1, URZ ;  /* 0x0000000104047899 */ /* 0x000fe200080006ff */
[----:B------:R-:W-:Y:S01]  /*0760*/  ELECT P0, URZ, PT ;  /* 0x0000000000ff782f */ /* 0x000fe20003800000 */
[----:B--2---:R-:W-:Y:S01]  /*0770*/  ULEA UR7, UR7, UR9, 0x18 ;  /* 0x0000000907077291 */ /* 0x004fe2000f8ec0ff */
[----:B------:R-:W1:Y:S11]  /*0780*/  FENCE.VIEW.ASYNC.S ;  /* 0x00000000000073c6 */ /* 0x000e760000000000 */
[----:B-1----:R2:W1:Y:S01]  /*0790*/  SYNCS.EXCH.64 URZ, [UR7+0x60], UR10 ;  /* 0x0000600a07ff75b2 */ /* 0x0024620008000100 */
[----:B------:R2:W1:Y:S01]  /*07a0*/  SYNCS.EXCH.64 URZ, [UR7+0x80], UR4 ;  /* 0x0000800407ff75b2 */ /* 0x0004620008000100 */
[----:B------:R2:W1:Y:S01]  /*07b0*/  SYNCS.EXCH.64 URZ, [UR7+0x68], UR10 ;  /* 0x0000680a07ff75b2 */ /* 0x0004620008000100 */
[----:B------:R2:W1:Y:S01]  /*07c0*/  SYNCS.EXCH.64 URZ, [UR7+0x88], UR4 ;  /* 0x0000880407ff75b2 */ /* 0x0004620008000100 */
[----:B------:R2:W1:Y:S01]  /*07d0*/  SYNCS.EXCH.64 URZ, [UR7+0x70], UR10 ;  /* 0x0000700a07ff75b2 */ /* 0x0004620008000100 */
[----:B------:R2:W1:Y:S01]  /*07e0*/  SYNCS.EXCH.64 URZ, [UR7+0x90], UR4 ;  /* 0x0000900407ff75b2 */ /* 0x0004620008000100 */
[----:B------:R2:W1:Y:S01]  /*07f0*/  SYNCS.EXCH.64 URZ, [UR7+0x78], UR10 ;  /* 0x0000780a07ff75b2 */ /* 0x0004620008000100 */
[----:B------:R2:W1:Y:S02]  /*0800*/  SYNCS.EXCH.64 URZ, [UR7+0x98], UR4 ;  /* 0x0000980407ff75b2 */ /* 0x0004640008000100 */
[----:B--2---:R-:W-:Y:S01]  /*0810*/  NOP ;  /* 0x0000000000007918 */ /* 0x004fe20000000000 */
.L_x_10:
[----:B------:R-:W2:Y:S01]  /*0820*/  SHFL.IDX PT, R2, R92, RZ, 0x1f ;  /* 0x00001fff5c027589 */ /* 0x000ea200000e0000 */
[----:B------:R-:W-:Y:S01]  /*0830*/  NOP ;  /* 0x0000000000007918 */ /* 0x000fe20000000000 */
[----:B--2---:R-:W-:-:S13]  /*0840*/  ISETP.NE.AND P0, PT, R2, 0x3, PT ;  /* 0x000000030200780c */ /* 0x004fda0003f05270 */
[----:B------:R-:W-:Y:S05]  /*0850*/  @P0 BRA `(.L_x_11) ;  /* 0x0000000000300947 */ /* 0x000fea0003800000 */
[----:B-1----:R-:W1:Y:S01]  /*0860*/  S2UR UR5, SR_CgaCtaId ;  /* 0x00000000000579c3 */ /* 0x002e620000008800 */
        /* <DEDUP_REMOVED lines=8> */
[----:B-1----:R2:W1:Y:S01]  /*08f0*/  SYNCS.EXCH.64 URZ, [UR5+0xa0], UR10 ;  /* 0x0000a00a05ff75b2 */ /* 0x0024620008000100 */
[----:B------:R2:W1:Y:S02]  /*0900*/  SYNCS.EXCH.64 URZ, [UR5+0xa8], UR10 ;  /* 0x0000a80a05ff75b2 */ /* 0x0004640008000100 */
[----:B--2---:R-:W-:Y:S01]  /*0910*/  NOP ;  /* 0x0000000000007918 */ /* 0x004fe20000000000 */
.L_x_11:
[----:B------:R-:W2:Y:S01]  /*0920*/  SHFL.IDX PT, R2, R92, RZ, 0x1f ;  /* 0x00001fff5c027589 */ /* 0x000ea200000e0000 */
[----:B------:R-:W-:Y:S01]  /*0930*/  NOP ;  /* 0x0000000000007918 */ /* 0x000fe20000000000 */
[----:B--2---:R-:W-:-:S13]  /*0940*/  ISETP.NE.AND P0, PT, R2, 0x4, PT ;  /* 0x000000040200780c */ /* 0x004fda0003f05270 */
[----:B------:R-:W-:Y:S05]  /*0950*/  @P0 BRA `(.L_x_12) ;  /* 0x00000000004c0947 */ /* 0x000fea0003800000 */
[----:B-1----:R-:W1:Y:S01]  /*0960*/  S2UR UR5, SR_CgaCtaId ;  /* 0x00000000000579c3 */ /* 0x002e620000008800 */
[----:B------:R-:W-:Y:S01]  /*0970*/  UMOV UR9, 0x100 ;  /* 0x0000010000097882 */ /* 0x000fe20000000000 */
[----:B------:R-:W-:Y:S01]  /*0980*/  UMOV UR7, 0x400 ;  /* 0x0000040000077882 */ /* 0x000fe20000000000 */
[----:B------:R-:W-:Y:S01]  /*0990*/  USEL UR9, UR9, 0xe0, UP2 ;  /* 0x000000e009097887 */ /* 0x000fe20009000000 */
[----:B------:R-:W-:Y:S01]  /*09a0*/  UMOV UR4, 0x1 ;  /* 0x0000000100047882 */ /* 0x000fe20000000000 */
[----:B------:R-:W-:Y:S01]  /*09b0*/  ELECT P0, URZ, PT ;  /* 0x0000000000ff782f */ /* 0x000fe20003800000 */
[----:B------:R-:W-:-:S04]  /*09c0*/  UIADD3 UR10, UPT, UPT, -UR4, 0x100000, URZ ;  /* 0x00100000040a7890 */ /* 0x000fc8000fffe1ff */
[----:B------:R-:W-:Y:S02]  /*09d0*/  USHF.L.U32 UR11, UR10, 0xb, URZ ;  /* 0x0000000b0a0b7899 */ /* 0x000fe400080006ff */
[----:B------:R-:W-:Y:S02]  /*09e0*/  USHF.L.U32 UR10, UR10, 0x1, URZ ;  /* 0x000000010a0a7899 */ /* 0x000fe400080006ff */
[----:B------:R-:W-:-:S04]  /*09f0*/  UIADD3 UR12, UPT, UPT, -UR9, 0x100000, URZ ;  /* 0x00100000090c7890 */ /* 0x000fc8000fffe1ff */
[----:B------:R-:W-:Y:S02]  /*0a00*/  USHF.L.U32 UR13, UR12, 0xb, URZ ;  /* 0x0000000b0c0d7899 */ /* 0x000fe400080006ff */
[----:B------:R-:W-:Y:S02]  /*0a10*/  USHF.L.U32 UR12, UR12, 0x1, URZ ;  /* 0x000000010c0c7899 */ /* 0x000fe400080006ff */
[----:B-1----:R-:W-:Y:S01]  /*0a20*/  ULEA UR5, UR5, UR7, 0x18 ;  /* 0x0000000705057291 */ /* 0x002fe2000f8ec0ff */
[----:B------:R-:W1:Y:S11]  /*0a30*/  FENCE.VIEW.ASYNC.S ;  /* 0x00000000000073c6 */ /* 0x000e760000000000 */
[----:B-1----:R2:W1:Y:S01]  /*0a40*/  SYNCS.EXCH.64 URZ, [UR5+0xb0], UR10 ;  /* 0x0000b00a05ff75b2 */ /* 0x0024620008000100 */
[----:B------:R2:W1:Y:S01]  /*0a50*/  SYNCS.EXCH.64 URZ, [UR5+0xc0], UR12 ;  /* 0x0000c00c05ff75b2 */ /* 0x0004620008000100 */
[----:B------:R2:W1:Y:S01]  /*0a60*/  SYNCS.EXCH.64 URZ, [UR5+0xb8], UR10 ;  /* 0x0000b80a05ff75b2 */ /* 0x0004620008000100 */
[----:B------:R2:W1:Y:S02]  /*0a70*/  SYNCS.EXCH.64 URZ, [UR5+0xc8], UR12 ;  /* 0x0000c80c05ff75b2 */ /* 0x0004640008000100 */
[----:B--2---:R-:W-:Y:S01]  /*0a80*/  NOP ;  /* 0x0000000000007918 */ /* 0x004fe20000000000 */
.L_x_12:
        /* <DEDUP_REMOVED lines=26> */
.L_x_13:
        /* <DEDUP_REMOVED lines=18> */
.L_x_14:
[----:B-1----:R-:W1:Y:S01]  /*0d50*/  S2UR UR5, SR_CTAID.X ;  /* 0x00000000000579c3 */ /* 0x002e620000002500 */
[----:B------:R-:W-:-:S05]  /*0d60*/  CS2R.32 R87, SR_CgaSize ;  /* 0x0000000000577805 */ /* 0x000fca0000008a00 */
[----:B------:R-:W-:-:S05]  /*0d70*/  IMAD R87, R87, -0xa0, RZ ;  /* 0xffffff6057577824 */ /* 0x000fca00078e02ff */
[----:B------:R-:W-:-:S14]  /*0d80*/  R2UR UR9, R87 ;  /* 0x00000000570972ca */ /* 0x000fdc00000e0000 */
[----:B------:R-:W2:Y:S01]  /*0d90*/  LDCU UR9, c[0x0][UR9+0x2b0] ;  /* 0x00005600090977ac */ /* 0x000ea20008000800 */
[----:B------:R-:W-:Y:S01]  /*0da0*/  NOP ;  /* 0x0000000000007918 */ /* 0x000fe20000000000 */
[----:B------:R-:W-:-:S05]  /*0db0*/  CS2R.32 R87, SR_CgaSize ;  /* 0x0000000000577805 */ /* 0x000fca0000008a00 */
[----:B------:R-:W-:-:S05]  /*0dc0*/  IMAD R87, R87, -0xa0, RZ ;  /* 0xffffff6057577824 */ /* 0x000fca00078e02ff */
[----:B------:R-:W-:-:S14]  /*0dd0*/  R2UR UR7, R87 ;  /* 0x00000000570772ca */ /* 0x000fdc00000e0000 */
[----:B------:R-:W3:Y:S01]  /*0de0*/  LDCU UR7, c[0x0][UR7+0x2b4] ;  /* 0x00005680070777ac */ /* 0x000ee20008000800 */
[----:B------:R-:W4:Y:S08]  /*0df0*/  S2UR UR4, SR_CTAID.Y ;  /* 0x00000000000479c3 */ /* 0x000f300000002600 */
[----:B------:R-:W3:Y:S01]  /*0e00*/  LDC R10, c[0x0][0xb24] ;  /* 0x0002c900ff0a7b82 */ /* 0x000ee20000000800 */
[----:B-1----:R-:W-:-:S02]  /*0e10*/  I2FP.F32.U32 R87, UR5 ;  /* 0x0000000500577c45 */ /* 0x002fc40008201000 */
[----:B------:R-:W-:-:S05]  /*0e20*/  CS2R.32 R3, SR_CgaSize ;  /* 0x0000000000037805 */ /* 0x000fca0000008a00 */
[----:B------:R-:W-:-:S06]  /*0e30*/  IMAD R3, R3, -0xa0, RZ ;  /* 0xffffff6003037824 */ /* 0x000fcc00078e02ff */
[----:B------:R-:W1:Y:S01]  /*0e40*/  LDC R3, c[0x0][R3+0x2a0] ;  /* 0x0000a80003037b82 */ /* 0x000e620000000800 */
[----:B------:R-:W-:Y:S01]  /*0e50*/  MOV R15, UR5 ;  /* 0x00000005000f7c02 */ /* 0x000fe20008000f00 */
[----:B--2---:R-:W-:Y:S01]  /*0e60*/  FMUL R87, R87, UR9 ;  /* 0x0000000957577c20 */ /* 0x004fe20008400000 */
[----:B----4-:R-:W-:Y:S02]  /*0e70*/  I2FP.F32.U32 R86, UR4 ;  /* 0x0000000400567c45 */ /* 0x010fe40008201000 */
[----:B------:R-:W-:-:S05]  /*0e80*/  CS2R.32 R2, SR_CgaSize ;  /* 0x0000000000027805 */ /* 0x000fca0000008a00 */
[----:B------:R-:W-:-:S06]  /*0e90*/  IMAD R2, R2, -0xa0, RZ ;  /* 0xffffff6002027824 */ /* 0x000fcc00078e02ff */
[----:B------:R-:W2:Y:S01]  /*0ea0*/  LDC R2, c[0x0][R2+0x2a4] ;  /* 0x0000a90002027b82 */ /* 0x000ea20000000800 */
[----:B------:R-:W-:Y:S01]  /*0eb0*/  MOV R14, UR4 ;  /* 0x00000004000e7c02 */ /* 0x000fe20008000f00 */
[----:B------:R-:W4:Y:S01]  /*0ec0*/  F2I.U32.TRUNC.NTZ R87, R87 ;  /* 0x0000005700577305 */ /* 0x000f22000020f000 */
[----:B---3--:R-:W-:-:S05]  /*0ed0*/  FMUL R86, R86, UR7 ;  /* 0x0000000756567c20 */ /* 0x008fca0008400000 */
[----:B------:R-:W-:Y:S01]  /*0ee0*/  BAR.SYNC.DEFER_BLOCKING 0x0 ;  /* 0x0000000000007b1d */ /* 0x000fe20000010000 */
[----:B------:R-:W-:-:S05]  /*0ef0*/  ISETP.GE.AND P0, PT, R10, 0x1, PT ;  /* 0x000000010a00780c */ /* 0x000fca0003f06270 */
[----:B------:R-:W3:Y:S02]  /*0f00*/  F2I.U32.TRUNC.NTZ R86, R86 ;  /* 0x0000005600567305 */ /* 0x000ee4000020f000 */
[----:B------:R-:W2:Y:S01]  /*0f10*/  S2UR UR36, SR_CTAID.Z ;  /* 0x00000000002479c3 */ /* 0x000ea20000002700 */
[----:B----4-:R-:W-:-:S05]  /*0f20*/  IADD3 R87, PT, PT, -R87, RZ, RZ ;  /* 0x000000ff57577210 */ /* 0x010fca0007ffe1ff */
[----:B-1----:R-:W-:Y:S01]  /*0f30*/  IMAD R87, R3, R87, UR5 ;  /* 0x0000000503577e24 */ /* 0x002fe2000f8e0257 */
[----:B---3--:R-:W-:-:S05]  /*0f40*/  IADD3 R86, PT, PT, -R86, RZ, RZ ;  /* 0x000000ff56567210 */ /* 0x008fca0007ffe1ff */
[----:B--2---:R-:W-:Y:S01]  /*0f50*/  IMAD R86, R2, R86, UR4 ;  /* 0x0000000402567e24 */ /* 0x004fe2000f8e0256 */
[----:B------:R-:W-:Y:S06]  /*0f60*/  @!P0 BRA `(.L_x_15) ;  /* 0x0000000000b88947 */ /* 0x000fec0003800000 */
[----:B------:R-:W1:Y:S01]  /*0f70*/  LDC.64 R4, c[0x0][0xb18] ;  /* 0x0002c600ff047b82 */ /* 0x000e620000000a00 */
[----:B------:R-:W-:-:S07]  /*0f80*/  ISETP.NE.AND P0, PT, R10, 0x1, PT ;  /* 0x000000010a00780c */ /* 0x000fce0003f05270 */
[----:B------:R-:W2:Y:S08]  /*0f90*/  LDC R9, c[0x0][0xb0c] ;  /* 0x0002c300ff097b82 */ /* 0x000eb00000000800 */
[----:B------:R-:W3:Y:S08]  /*0fa0*/  LDC R12, c[0x0][0x370] ;  /* 0x0000dc00ff0c7b82 */ /* 0x000ef00000000800 */
[----:B------:R-:W4:Y:S01]  /*0fb0*/  LDC R11, c[0x0][0x374] ;  /* 0x0000dd00ff0b7b82 */ /* 0x000f220000000800 */
[----:B-1----:R-:W-:-:S07]  /*0fc0*/  ISETP.NE.AND P1, PT, R4, 0x1, PT ;  /* 0x000000010400780c */ /* 0x002fce0003f25270 */
[----:B------:R-:W3:Y:S01]  /*0fd0*/  LDC.64 R6, c[0x0][0xb10] ;  /* 0x0002c400ff067b82 */ /* 0x000ee20000000a00 */
[----:B--2---:R-:W-:-:S07]  /*0fe0*/  ISETP.NE.AND P2, PT, R9, 0x1, PT ;  /* 0x000000010900780c */ /* 0x004fce0003f45270 */
[----:B------:R-:W1:Y:S08]  /*0ff0*/  LDC R8, c[0x0][0xb20] ;  /* 0x0002c800ff087b82 */ /* 0x000e700000000800 */
[----:B------:R-:W2:Y:S01]  /*1000*/  LDC.64 R2, c[0x0][0xb28] ;  /* 0x0002ca00ff027b82 */ /* 0x000ea20000000a00 */
[----:B----4-:R-:W-:-:S04]  /*1010*/  IMAD.HI.U32 R13, R11, R5, RZ ;  /* 0x000000050b0d7227 */ /* 0x010fc800078e00ff */
[----:B------:R-:W-:-:S04]  /*1020*/  IMAD.HI.U32 R5, R14, R5, RZ ;  /* 0x000000050e057227 */ /* 0x000fc800078e00ff */
[----:B---3--:R-:W-:-:S05]  /*1030*/  IMAD.HI.U32 R16, R12, R6, RZ ;  /* 0x000000060c107227 */ /* 0x008fca00078e00ff */
[-C--:B------:R-:W-:Y:S01]  /*1040*/  @P2 SHF.R.U32.HI R12, RZ, R7.reuse, R16 ;  /* 0x00000007ff0c2219 */ /* 0x080fe20000011610 */
[----:B------:R-:W-:Y:S01]  /*1050*/  IMAD.HI.U32 R16, R15, R6, RZ ;  /* 0x000000060f107227 */ /* 0x000fe200078e00ff */
[-C--:B-1----:R-:W-:Y:S02]  /*1060*/  @P1 SHF.R.U32.HI R11, RZ, R8.reuse, R13 ;  /* 0x00000008ff0b1219 */ /* 0x082fe4000001160d */
[----:B------:R-:W-:Y:S02]  /*1070*/  SHF.R.U32.HI R5, RZ, R8, R5 ;  /* 0x00000008ff057219 */ /* 0x000fe40000011605 */
[----:B------:R-:W-:Y:S02]  /*1080*/  SHF.R.U32.HI R16, RZ, R7, R16 ;  /* 0x00000007ff107219 */ /* 0x000fe40000011610 */
[----:B------:R-:W-:Y:S01]  /*1090*/  SEL R5, R14, R5, !P1 ;  /* 0x000000050e057207 */ /* 0x000fe20004800000 */
[----:B--2---:R-:W-:Y:S01]  /*10a0*/  IMAD.HI.U32 R13, R11, R2, RZ ;  /* 0x000000020b0d7227 */ /* 0x004fe200078e00ff */
[----:B------:R-:W-:-:S03]  /*10b0*/  SEL R16, R15, R16, !P2 ;  /* 0x000000100f107207 */ /* 0x000fc60005000000 */
[----:B------:R-:W-:Y:S01]  /*10c0*/  IMAD.HI.U32 R6, R12, R2, RZ ;  /* 0x000000020c067227 */ /* 0x000fe200078e00ff */
[----:B------:R-:W-:-:S04]  /*10d0*/  @P0 SHF.R.U32.HI R11, RZ, R3, R13 ;  /* 0x00000003ff0b0219 */ /* 0x000fc8000001160d */
[----:B------:R-:W-:Y:S01]  /*10e0*/  @P0 SHF.R.U32.HI R12, RZ, R3, R6 ;  /* 0x00000003ff0c0219 */ /* 0x000fe20000011606 */
[----:B------:R-:W-:-:S04]  /*10f0*/  IMAD R11, R11, R10, RZ ;  /* 0x0000000a0b0b7224 */ /* 0x000fc800078e02ff */
[----:B------:R-:W-:Y:S01]  /*1100*/  IMAD R6, R12, R10, RZ ;  /* 0x0000000a0c067224 */ /* 0x000fe200078e02ff */
[----:B------:R-:W-:-:S04]  /*1110*/  ISETP.GE.AND P1, PT, R5, R11, PT ;  /* 0x0000000b0500720c */ /* 0x000fc80003f26270 */
[----:B------:R-:W-:Y:S01]  /*1120*/  ISETP.GE.OR P1, PT, R16, R6, P1 ;  /* 0x000000061000720c */ /* 0x000fe20000f26670 */
[----:B------:R-:W-:-:S05]  /*1130*/  IMAD.HI.U32 R6, R5, R2, RZ ;  /* 0x0000000205067227 */ /* 0x000fca00078e00ff */
[----:B------:R-:W-:-:S04]  /*1140*/  SHF.R.U32.HI R6, RZ, R3, R6 ;  /* 0x00000003ff067219 */ /* 0x000fc80000011606 */
[----:B------:R-:W-:-:S03]  /*1150*/  SEL R6, R5, R6, !P0 ;  /* 0x0000000605067207 */ /* 0x000fc60004000000 */
[----:B------:R-:W-:Y:S01]  /*1160*/  @!P1 IMAD.HI.U32 R7, R16, R2, RZ ;  /* 0x0000000210079227 */ /* 0x000fe200078e00ff */
[----:B------:R-:W-:-:S04]  /*1170*/  IADD3 R2, PT, PT, -R6, RZ, RZ ;  /* 0x000000ff06027210 */ /* 0x000fc80007ffe1ff */
[----:B------:R-:W-:Y:S01]  /*1180*/  @!P1 SHF.R.U32.HI R3, RZ, R3, R7 ;  /* 0x00000003ff039219 */ /* 0x000fe20000011607 */
[----:B------:R-:W-:Y:S01]  /*1190*/  IMAD R2, R10, R2, R5 ;  /* 0x000000020a027224 */ /* 0x000fe200078e0205 */
[----:B------:R-:W-:Y:S02]  /*11a0*/  IADD3 R7, PT, PT, -R5, RZ, RZ ;  /* 0x000000ff05077210 */ /* 0x000fe40007ffe1ff */
[----:B------:R-:W-:-:S03]  /*11b0*/  @!P1 SEL R3, R16, R3, !P0 ;  /* 0x0000000310039207 */ /* 0x000fc60004000000 */
[----:B------:R-:W-:Y:S02]  /*11c0*/  IMAD R7, R4, R7, R14 ;  /* 0x0000000704077224 */ /* 0x000fe400078e020e */
[--C-:B------:R-:W-:Y:S02]  /*11d0*/  @!P1 IMAD.IADD R6, R6, 0x1, -R3.reuse ;  /* 0x0000000106069824 */ /* 0x100fe400078e0a03 */
[----:B------:R-:W-:Y:S01]  /*11e0*/  @!P1 IMAD R3, R2, R12, R3 ;  /* 0x0000000c02039224 */ /* 0x000fe200078e0203 */
[----:B------:R-:W-:Y:S01]  /*11f0*/  IADD3 R2, PT, PT, -R16, RZ, RZ ;  /* 0x000000ff10027210 */ /* 0x000fe20007ffe1ff */
[----:B------:R-:W-:Y:S02]  /*1200*/  @!P1 IMAD R5, R6, R10, R16 ;  /* 0x0000000a06059224 */ /* 0x000fe400078e0210 */
[----:B------:R-:W-:Y:S02]  /*1210*/  @!P1 IMAD.MOV.U32 R16, RZ, RZ, R3 ;  /* 0x000000ffff109224 */ /* 0x000fe400078e0003 */
[----:B------:R-:W-:-:S02]  /*1220*/  IMAD R2, R9, R2, R15 ;  /* 0x0000000209027224 */ /* 0x000fc400078e020f */
[----:B------:R-:W-:Y:S02]  /*1230*/  IMAD R14, R5, R4, R7 ;  /* 0x00000004050e7224 */ /* 0x000fe400078e0207 */
[----:B------:R-:W-:Y:S02]  /*1240*/  IMAD R15, R16, R9, R2 ;  /* 0x00000009100f7224 */ /* 0x000fe400078e0202 */
.L_x_15:
[----:B------:R-:W1:Y:S01]  /*1250*/  LDCU UR4, c[0x0][0xb30] ;  /* 0x00016600ff0477ac */ /* 0x000e620008000800 */
[----:B------:R-:W2:Y:S08]  /*1260*/  S2UR UR37, SR_CgaCtaId ;  /* 0x00000000002579c3 */ /* 0x000eb00000008800 */
[----:B------:R-:W3:Y:S01]  /*1270*/  LDC R40, c[0x0][0xb24] ;  /* 0x0002c900ff287b82 */ /* 0x000ee20000000800 */
[----:B-1----:R-:W-:-:S09]  /*1280*/  UISETP.NE.AND UP1, UPT, UR4, 0x1, UPT ;  /* 0x000000010400788c */ /* 0x002fd2000bf25270 */
[----:B--2---:R-:W-:Y:S05]  /*1290*/  BRA.U UP1, `(.L_x_16) ;  /* 0x0000000101407547 */ /* 0x004fea000b800000 */
[----:B------:R-:W1:Y:S08]  /*12a0*/  LDC.64 R4, c[0x0][0xb10] ;  /* 0x0002c400ff047b82 */ /* 0x000e700000000a00 */
[----:B------:R-:W2:Y:S08]  /*12b0*/  LDC.64 R2, c[0x0][0xb18] ;  /* 0x0002c600ff027b82 */ /* 0x000eb00000000a00 */
[----:B------:R-:W4:Y:S08]  /*12c0*/  LDC R6, c[0x0][0xb20] ;  /* 0x0002c800ff067b82 */ /* 0x000f300000000800 */
[----:B------:R-:W3:Y:S01]  /*12d0*/  LDC R7, c[0x0][0xb0c] ;  /* 0x0002c300ff077b82 */ /* 0x000ee20000000800 */
[----:B-1----:R-:W-:-:S05]  /*12e0*/  IMAD.HI.U32 R4, R15, R4, RZ ;  /* 0x000000040f047227 */ /* 0x002fca00078e00ff */
[----:B------:R-:W-:Y:S01]  /*12f0*/  SHF.R.U32.HI R4, RZ, R5, R4 ;  /* 0x00000005ff047219 */ /* 0x000fe20000011604 */
[----:B--2---:R-:W-:Y:S01]  /*1300*/  IMAD.HI.U32 R3, R14, R3, RZ ;  /* 0x000000030e037227 */ /* 0x004fe200078e00ff */
[----:B------:R-:W-:-:S04]  /*1310*/  ISETP.NE.AND P0, PT, R2, 0x1, PT ;  /* 0x000000010200780c */ /* 0x000fc80003f05270 */
[----:B----4-:R-:W-:-:S04]  /*1320*/  SHF.R.U32.HI R3, RZ, R6, R3 ;  /* 0x00000006ff037219 */ /* 0x010fc80000011603 */
[----:B------:R-:W-:Y:S02]  /*1330*/  SEL R3, R14, R3, !P0 ;  /* 0x000000030e037207 */ /* 0x000fe40004000000 */
[----:B---3--:R-:W-:-:S04]  /*1340*/  ISETP.NE.AND P1, PT, R7, 0x1, PT ;  /* 0x000000010700780c */ /* 0x008fc80003f25270 */
[----:B------:R-:W-:-:S05]  /*1350*/  SEL R4, R15, R4, !P1 ;  /* 0x000000040f047207 */ /* 0x000fca0004800000 */
[----:B------:R-:W-:Y:S02]  /*1360*/  IMAD.IADD R5, R3, 0x1, -R4 ;  /* 0x0000000103057824 */ /* 0x000fe400078e0a04 */
[----:B------:R-:W-:Y:S02]  /*1370*/  IMAD.IADD R3, R4, 0x1, -R3 ;  /* 0x0000000104037824 */ /* 0x000fe400078e0a03 */
[----:B------:R-:W-:Y:S02]  /*1380*/  IMAD R15, R5, R7, R15 ;  /* 0x00000007050f7224 */ /* 0x000fe400078e020f */
[----:B------:R-:W-:-:S07]  /*1390*/  IMAD R14, R3, R2, R14 ;  /* 0x00000002030e7224 */ /* 0x000fce00078e020e */
.L_x_16:
[----:B------:R-:W-:Y:S01]  /*13a0*/  BAR.SYNC.DEFER_BLOCKING 0x0 ;  /* 0x0000000000007b1d */ /* 0x000fe20000010000 */
[----:B------:R-:W-:Y:S01]  /*13b0*/  UISETP.NE.AND UP1, UPT, UR8, 0x2, UPT ;  /* 0x000000020800788c */ /* 0x000fe2000bf25270 */
[----:B------:R-:W-:Y:S02]  /*13c0*/  ISETP.NE.OR P5, PT, R0, 0x2, !P5 ;  /* 0x000000020000780c */ /* 0x000fe40006fa5670 */
[----:B------:R-:W-:-:S06]  /*13d0*/  LOP3.LUT R2, R101, 0x1f, RZ, 0xc0, !PT ;  /* 0x0000001f65027812 */ /* 0x000fcc00078ec0ff */
[----:B------:R-:W-:Y:S05]  /*13e0*/  BRA.U UP1, `(.L_x_17) ;  /* 0x0000001101cc7547 */ /* 0x000fea000b800000 */
[----:B------:R-:W1:Y:S01]  /*13f0*/  LDCU UR13, c[0x0][0x38c] ;  /* 0x00007180ff0d77ac */ /* 0x000e620008000800 */
[----:B------:R-:W2:Y:S01]  /*1400*/  LDC R8, c[0x0][0x370] ;  /* 0x0000dc00ff087b82 */ /* 0x000ea20000000800 */
[----:B------:R-:W-:Y:S01]  /*1410*/  PLOP3.LUT P1, PT, PT, PT, UP2, 0x80, 0x8 ;  /* 0x000000000008781c */ /* 0x000fe20003f2f028 */
[----:B------:R-:W-:Y:S01]  /*1420*/  IMAD.MOV.U32 R17, RZ, RZ, 0x1 ;  /* 0x00000001ff117424 */ /* 0x000fe200078e00ff */
[----:B------:R-:W-:Y:S01]  /*1430*/  ISETP.EQ.OR P4, PT, R2, RZ, P5 ;  /* 0x000000ff0200720c */ /* 0x000fe20002f82670 */
[----:B------:R-:W-:Y:S01]  /*1440*/  IMAD.MOV.U32 R16, RZ, RZ, RZ ;  /* 0x000000ffff107224 */ /* 0x000fe200078e00ff */
[----:B------:R-:W-:Y:S02]  /*1450*/  PLOP3.LUT P1, PT, P1, PT, PT, 0x8, 0x80 ;  /* 0x000000000080781c */ /* 0x000fe40000f2e170 */
[----:B------:R-:W-:Y:S01]  /*1460*/  CS2R R12, SRZ ;  /* 0x00000000000c7805 */ /* 0x000fe2000001ff00 */
[----:B------:R-:W-:Y:S01]  /*1470*/  IMAD.MOV.U32 R11, RZ, RZ, 0x1 ;  /* 0x00000001ff0b7424 */ /* 0x000fe200078e00ff */
[----:B------:R-:W4:Y:S01]  /*1480*/  LDC R0, c[0x0][0x374] ;  /* 0x0000dd00ff007b82 */ /* 0x000f220000000800 */
[----:B------:R-:W2:Y:S01]  /*1490*/  LDCU.64 UR22, c[0x0][0x348] ;  /* 0x00006900ff1677ac */ /* 0x000ea20008000a00 */
[----:B------:R-:W-:Y:S01]  /*14a0*/  UMOV UR6, URZ ;  /* 0x000000ff00067c82 */ /* 0x000fe20008000000 */
[----:B-1----:R-:W-:-:S04]  /*14b0*/  UIADD3 UR5, UPT, UPT, UR13, 0x3f, URZ ;  /* 0x0000003f0d057890 */ /* 0x002fc8000fffe0ff */
[----:B------:R-:W-:-:S04]  /*14c0*/  USHF.R.S32.HI UR4, URZ, 0x1f, UR5 ;  /* 0x0000001fff047899 */ /* 0x000fc80008011405 */
[----:B------:R-:W-:-:S04]  /*14d0*/  ULEA.HI UR4, UR4, UR5, URZ, 0x6 ;  /* 0x0000000504047291 */ /* 0x000fc8000f8f30ff */
[----:B------:R-:W-:Y:S02]  /*14e0*/  USHF.R.S32.HI UR15, URZ, 0x6, UR4 ;  /* 0x00000006ff0f7899 */ /* 0x000fe40008011404 */
[----:B------:R-:W-:Y:S02]  /*14f0*/  UIADD3 UR4, UPT, UPT, UR13, -0x1, URZ ;  /* 0xffffffff0d047890 */ /* 0x000fe4000fffe0ff */
[----:B------:R-:W-:Y:S02]  /*1500*/  UISETP.LT.U32.AND UP0, UPT, UR15, 0x6, UPT ;  /* 0x000000060f00788c */ /* 0x000fe4000bf01070 */
[----:B------:R-:W-:Y:S02]  /*1510*/  UISETP.GE.U32.AND UP1, UPT, UR4, -0x7f, UPT ;  /* 0xffffff810400788c */ /* 0x000fe4000bf26070 */
[----:B------:R-:W-:Y:S02]  /*1520*/  USEL UR14, UR15, 0x6, UP0 ;  /* 0x000000060f0e7887 */ /* 0x000fe40008000000 */
[----:B------:R-:W-:-:S02]  /*1530*/  UIADD3 UR13, UPT, UPT, UR13, 0x7e, URZ ;  /* 0x0000007e0d0d7890 */ /* 0x000fc4000fffe0ff */
[----:B------:R-:W-:Y:S02]  /*1540*/  UIADD3 UR5, UPT, UPT, UR14, -0x1, URZ ;  /* 0xffffffff0e057890 */ /* 0x000fe4000fffe0ff */
[----:B------:R-:W-:-:S03]  /*1550*/  UIADD3 UR7, UPT, UPT, UR15, -UR14, URZ ;  /* 0x8000000e0f077290 */ /* 0x000fc6000fffe0ff */
[----:B------:R-:W-:-:S04]  /*1560*/  @UP1 UIADD3 UR5, UPT, UPT, UR14, URZ, URZ ;  /* 0x000000ff0e051290 */ /* 0x000fc8000fffe0ff */
[----:B--2---:R-:W-:-:S12]  /*1570*/  UIADD3 UR5, UPT, UPT, UR5, 0x1, URZ ;  /* 0x0000000105057890 */ /* 0x004fd8000fffe0ff */
.L_x_35:
[----:B------:R-:W-:Y:S01]  /*1580*/  UISETP.NE.AND UP0, UPT, UR37, URZ, UPT ;  /* 0x000000ff2500728c */ /* 0x000fe2000bf05270 */
[----:B------:R-:W1:Y:S08]  /*1590*/  S2UR UR37, SR_CgaCtaId ;  /* 0x00000000002579c3 */ /* 0x000e700000008800 */
[----:B------:R-:W-:Y:S05]  /*15a0*/  BRA.U UP0, `(.L_x_18) ;  /* 0x0000000100347547 */ /* 0x000fea000b800000 */
[----:B------:R-:W2:Y:S01]  /*15b0*/  S2R R2, SR_CgaCtaId ;  /* 0x0000000000027919 */ /* 0x000ea20000008800 */
[----:B------:R-:W-:-:S04]  /*15c0*/  MOV R3, 0x400 ;  /* 0x0000040000037802 */ /* 0x000fc80000000f00 */
[----:B--2---:R-:W-:Y:S02]  /*15d0*/  LEA R2, R2, R3, 0x18 ;  /* 0x0000000302027211 */ /* 0x004fe400078ec0ff */
[----:B------:R-:W-:-:S03]  /*15e0*/  SHF.L.U32 R3, R11, 0x1f, RZ ;  /* 0x0000001f0b037819 */ /* 0x000fc600000006ff */
[----:B------:R-:W-:-:S04]  /*15f0*/  IMAD R2, R12, 0x8, R2 ;  /* 0x000000080c027824 */ /* 0x000fc800078e0202 */
[----:B------:R-:W2:Y:S02]  /*1600*/  SYNCS.PHASECHK.TRANS64.TRYWAIT P0, [R2+URZ+0x120], R3 ;  /* 0x00012003020075a7 */ /* 0x000ea400080011ff */
[----:B--2---:R-:W-:Y:S05]  /*1610*/  @!P0 BRA `(.L_x_19) ;  /* 0x0000007800248947 */ /* 0x004fea0003800000 */
.L_x_133:
[----:B------:R-:W-:Y:S01]  /*1620*/  VIADD R12, R12, 0x1 ;  /* 0x000000010c0c7836 */ /* 0x000fe20000000000 */
[----:B------:R2:W-:Y:S04]  /*1630*/  SYNCS.ARRIVE.TRANS64.A1T0 RZ, [R2+URZ+0x110], RZ ;  /* 0x000110ff02ff79a7 */ /* 0x0005e800081000ff */
[----:B------:R-:W-:-:S04]  /*1640*/  ISETP.NE.AND P0, PT, R12, 0x2, PT ;  /* 0x000000020c00780c */ /* 0x000fc80003f05270 */
[----:B------:R-:W-:Y:S02]  /*1650*/  SEL R12, R12, RZ, P0 ;  /* 0x000000ff0c0c7207 */ /* 0x000fe40000000000 */
[----:B--2---:R-:W-:-:S04]  /*1660*/  SEL R2, RZ, 0x1, P0 ;  /* 0x00000001ff027807 */ /* 0x004fc80000000000 */
[----:B------:R-:W-:-:S07]  /*1670*/  LOP3.LUT R11, R11, R2, RZ, 0x3c, !PT ;  /* 0x000000020b0b7212 */ /* 0x000fce00078e3cff */
.L_x_18:
[----:B------:R-:W-:Y:S01]  /*1680*/  UMOV UR4, 0x400 ;  /* 0x0000040000047882 */ /* 0x000fe20000000000 */
[----:B------:R-:W-:Y:S01]  /*1690*/  SHF.L.U32 R2, R17, 0x1f, RZ ;  /* 0x0000001f11027819 */ /* 0x000fe200000006ff */
[----:B-1----:R-:W-:Y:S01]  /*16a0*/  ULEA UR4, UR37, UR4, 0x18 ;  /* 0x0000000425047291 */ /* 0x002fe2000f8ec0ff */
[----:B------:R-:W-:Y:S01]  /*16b0*/  R2UR UR34, R15 ;  /* 0x000000000f2272ca */ /* 0x000fe200000e0000 */
[----:B------:R-:W-:Y:S01]  /*16c0*/  UISETP.GE.U32.AND UP0, UPT, UR13, 0x7f, UPT ;  /* 0x0000007f0d00788c */ /* 0x000fe2000bf06070 */
[----:B------:R-:W-:Y:S01]  /*16d0*/  R2UR UR11, R14 ;  /* 0x000000000e0b72ca */ /* 0x000fe200000e0000 */
[----:B------:R-:W-:Y:S01]  /*16e0*/  ULEA UR8, UR6, UR4, 0x3 ;  /* 0x0000000406087291 */ /* 0x000fe2000f8e18ff */
[----:B------:R-:W-:-:S08]  /*16f0*/  UMOV UR21, URZ ;  /* 0x000000ff00157c82 */ /* 0x000fd00008000000 */
[----:B------:R1:W2:Y:S01]  /*1700*/  SYNCS.PHASECHK.TRANS64.TRYWAIT P0, [UR8+0x30], R2 ;  /* 0x00003002ff0075a7 */ /* 0x0002a20008001108 */
[----:B------:R-:W-:Y:S02]  /*1710*/  USHF.L.U32 UR34, UR34, 0x7, URZ ;  /* 0x0000000722227899 */ /* 0x000fe400080006ff */
[----:B------:R-:W-:Y:S01]  /*1720*/  USHF.L.U32 UR11, UR11, 0x7, URZ ;  /* 0x000000070b0b7899 */ /* 0x000fe200080006ff */
[----:B------:R-:W-:Y:S11]  /*1730*/  BRA.U !UP0, `(.L_x_20) ;  /* 0x0000000108bc7547 */ /* 0x000ff6000b800000 */
[----:B------:R-:W-:Y:S01]  /*1740*/  UIADD3 UR18, UPT, UPT, UR34, 0x40, URZ ;  /* 0x0000004022127890 */ /* 0x000fe2000fffe0ff */
[----:B------:R-:W-:Y:S01]  /*1750*/  UMOV UR24, URZ ;  /* 0x000000ff00187c82 */ /* 0x000fe20008000000 */
[----:B------:R-:W-:-:S10]  /*1760*/  UMOV UR25, UR6 ;  /* 0x0000000600197c82 */ /* 0x000fd40008000000 */
.L_x_25:
[----:B-1----:R-:W-:Y:S01]  /*1770*/  ULEA UR33, UR25, UR4, 0x3 ;  /* 0x0000000419217291 */ /* 0x002fe2000f8e18ff */
[----:B--2---:R-:W-:Y:S01]  /*1780*/  @!P5 MOV R3, 0x8000 ;  /* 0x000080000003d802 */ /* 0x004fe20000000f00 */
[----:B--2---:R-:W-:Y:S10]  /*1790*/  @P0 BRA `(.L_x_21) ;  /* 0x00000000000c0947 */ /* 0x004ff40003800000 */
[----:B------:R-:W-:-:S04]  /*17a0*/  SHF.L.U32 R4, R17, 0x1f, RZ ;  /* 0x0000001f11047819 */ /* 0x000fc800000006ff */
[----:B------:R-:W2:Y:S02]  /*17b0*/  SYNCS.PHASECHK.TRANS64.TRYWAIT P0, [UR33+0x30], R4 ;  /* 0x00003004ff0075a7 */ /* 0x000ea40008001121 */
[----:B--2---:R-:W-:Y:S05]  /*17c0*/  @!P0 BRA `(.L_x_22) ;  /* 0x0000007400cc8947 */ /* 0x004fea0003800000 */
.L_x_21:
[----:B------:R2:W-:Y:S01]  /*17d0*/  @!P5 SYNCS.ARRIVE.TRANS64 RZ, [UR33], R3 ;  /* 0x00000003ffffd9a7 */ /* 0x0005e20008000021 */
[----:B------:R-:W-:Y:S04]  /*17e0*/  BSSY.RECONVERGENT B0, `(.L_x_23) ;  /* 0x0000003000007945 */ /* 0x000fe80003800200 */
[----:B------:R-:W-:Y:S05]  /*17f0*/  @P4 BRA `(.L_x_24) ;  /* 0x0000000000044947 */ /* 0x000fea0003800000 */
[----:B------:R-:W-:Y:S05]  /*1800*/  BPT.TRAP 0x1 ;  /* 0x000000040000795c */ /* 0x000fea0000300000 */
.L_x_24:
[----:B------:R-:W-:Y:S05]  /*1810*/  BSYNC.RECONVERGENT B0 ;  /* 0x0000000000007941 */ /* 0x000fea0003800200 */
.L_x_23:
[----:B------:R-:W-:Y:S02]  /*1820*/  UIADD3 UR6, UPT, UPT, UR25, 0x1, URZ ;  /* 0x0000000119067890 */ /* 0x000fe4000fffe0ff */
[----:B------:R-:W-:Y:S02]  /*1830*/  UIADD3 UR30, UP1, UPT, UR22, 0x80, URZ ;  /* 0x00000080161e7890 */ /* 0x000fe4000ff3e0ff */
[----:B------:R-:W-:Y:S02]  /*1840*/  UISETP.NE.AND UP0, UPT, UR6, 0x6, UPT ;  /* 0x000000060600788c */ /* 0x000fe4000bf05270 */
[----:B------:R-:W-:Y:S02]  /*1850*/  USHF.L.U32 UR35, UR24, 0x6, URZ ;  /* 0x0000000618237899 */ /* 0x000fe400080006ff */
[----:B------:R-:W-:Y:S02]  /*1860*/  USEL UR9, URZ, 0x1, UP0 ;  /* 0x00000001ff097887 */ /* 0x000fe40008000000 */
[----:B------:R-:W-:-:S02]  /*1870*/  USEL UR6, UR6, URZ, UP0 ;  /* 0x000000ff06067287 */ /* 0x000fc40008000000 */
[----:B------:R-:W-:Y:S02]  /*1880*/  UIADD3 UR28, UP0, UPT, UR22, 0x180, URZ ;  /* 0x00000180161c7890 */ /* 0x000fe4000ff1e0ff */
[----:B------:R-:W-:Y:S01]  /*1890*/  ULEA UR8, UR6, UR4, 0x3 ;  /* 0x0000000406087291 */ /* 0x000fe2000f8e18ff */
[----:B------:R-:W-:Y:S01]  /*18a0*/  LOP3.LUT R17, R17, UR9, RZ, 0x3c, !PT ;  /* 0x0000000911117c12 */ /* 0x000fe2000f8e3cff */
[----:B------:R-:W-:Y:S02]  /*18b0*/  UIADD3.X UR31, UPT, UPT, URZ, UR23, URZ, UP1, !UPT ;  /* 0x00000017ff1f7290 */ /* 0x000fe40008ffe4ff */
[----:B------:R-:W-:Y:S01]  /*18c0*/  UIADD3.X UR29, UPT, UPT, URZ, UR23, URZ, UP0, !UPT ;  /* 0x00000017ff1d7290 */ /* 0x000fe200087fe4ff */
[----:B-1----:R-:W-:Y:S01]  /*18d0*/  SHF.L.U32 R2, R17, 0x1f, RZ ;  /* 0x0000001f11027819 */ /* 0x002fe200000006ff */
[----:B------:R-:W-:Y:S01]  /*18e0*/  UMOV UR26, 0x0 ;  /* 0x00000000001a7882 */ /* 0x000fe20000000000 */
[----:B------:R-:W-:Y:S01]  /*18f0*/  UMOV UR27, 0x10000000 ;  /* 0x10000000001b7882 */ /* 0x000fe20000000000 */
[----:B------:R-:W-:Y:S01]  /*1900*/  UMOV UR17, UR33 ;  /* 0x0000002100117c82 */ /* 0x000fe20008000000 */
[----:B------:R1:W1:Y:S01]  /*1910*/  SYNCS.PHASECHK.TRANS64.TRYWAIT P0, [UR8+0x30], R2 ;  /* 0x00003002ff0075a7 */ /* 0x0002620008001108 */
[----:B------:R-:W-:Y:S01]  /*1920*/  ULEA UR8, UR25, UR4, 0xe ;  /* 0x0000000419087291 */ /* 0x000fe2000f8e70ff */
[----:B------:R-:W-:Y:S01]  /*1930*/  UMOV UR20, UR36 ;  /* 0x0000002400147c82 */ /* 0x000fe20008000000 */
[----:B------:R-:W-:-:S02]  /*1940*/  UMOV UR19, UR35 ;  /* 0x0000002300137c82 */ /* 0x000fc40008000000 */
[----:B------:R-:W-:Y:S02]  /*1950*/  UIADD3 UR32, UPT, UPT, UR8, 0x8400, URZ ;  /* 0x0000840008207890 */ /* 0x000fe4000fffe0ff */
[----:B------:R-:W-:Y:S02]  /*1960*/  UIADD3 UR16, UPT, UPT, UR8, 0xa400, URZ ;  /* 0x0000a40008107890 */ /* 0x000fe4000fffe0ff */
[----:B------:R-:W-:Y:S01]  /*1970*/  UIADD3 UR8, UPT, UPT, UR8, 0x20400, URZ ;  /* 0x0002040008087890 */ /* 0x000fe2000fffe0ff */
[----:B------:R-:W-:Y:S01]  /*1980*/  UMOV UR12, UR36 ;  /* 0x00000024000c7c82 */ /* 0x000fe20008000000 */
[----:B------:R-:W-:Y:S01]  /*1990*/  UMOV UR9, UR33 ;  /* 0x0000002100097c82 */ /* 0x000fe20008000000 */
[----:B------:R-:W-:Y:S02]  /*19a0*/  UMOV UR10, UR35 ;  /* 0x00000023000a7c82 */ /* 0x000fe40008000000 */
[----:B------:R1:W-:Y:S01]  /*19b0*/  UTMALDG.3D [UR32], [UR30], desc[UR26] ;  /* 0x00001a201e0075b4 */ /* 0x0003e20008011000 */
[----:B------:R-:W-:Y:S01]  /*19c0*/  UIADD3 UR24, UPT, UPT, UR24, 0x1, URZ ;  /* 0x0000000118187890 */ /* 0x000fe2000fffe0ff */
[----:B------:R-:W-:Y:S01]  /*19d0*/  UMOV UR21, UR5 ;  /* 0x0000000500157c82 */ /* 0x000fe20008000000 */
[----:B------:R-:W-:-:S02]  /*19e0*/  UMOV UR25, UR6 ;  /* 0x0000000600197c82 */ /* 0x000fc40008000000 */
[----:B------:R-:W-:Y:S01]  /*19f0*/  UISETP.NE.AND UP0, UPT, UR24, UR5, UPT ;  /* 0x000000051800728c */ /* 0x000fe2000bf05270 */
[----:B------:R1:W-:Y:S01]  /*1a00*/  UTMALDG.3D [UR16], [UR30], desc[UR26] ;  /* 0x00001a101e0075b4 */ /* 0x0003e20008011000 */
[----:B------:R1:W-:Y:S07]  /*1a10*/  UTMALDG.3D [UR8], [UR28], desc[UR26] ;  /* 0x00001a081c0075b4 */ /* 0x0003ee0008011000 */
[----:B------:R-:W-:Y:S05]  /*1a20*/  BRA.U UP0, `(.L_x_25) ;  /* 0xfffffffd00507547 */ /* 0x000fea000b83ffff */
.L_x_20:
[----:B-1----:R-:W-:Y:S01]  /*1a30*/  ULEA UR8, UR6, UR4, 0x3 ;  /* 0x0000000406087291 */ /* 0x002fe2000f8e18ff */
[----:B------:R-:W-:Y:S01]  /*1a40*/  SHF.L.U32 R2, R17, 0x1f, RZ ;  /* 0x0000001f11027819 */ /* 0x000fe200000006ff */
[----:B------:R-:W-:Y:S01]  /*1a50*/  @!P1 SYNCS.ARRIVE.TRANS64.A1T0 RZ, [UR4+0xa8], RZ ;  /* 0x0000a8ffffff99a7 */ /* 0x000fe20008100004 */
[----:B------:R-:W-:-:S06]  /*1a60*/  UISETP.GT.AND UP0, UPT, UR15, UR14, UPT ;  /* 0x0000000e0f00728c */ /* 0x000fcc000bf04270 */
[----:B--2---:R1:W2:Y:S03]  /*1a70*/  SYNCS.PHASECHK.TRANS64.TRYWAIT P0, [UR8+0x30], R2 ;  /* 0x00003002ff0075a7 */ /* 0x0042a60008001108 */
[----:B------:R-:W-:Y:S05]  /*1a80*/  BRA.U !UP0, `(.L_x_26) ;  /* 0x0000000108c07547 */ /* 0x000fea000b800000 */
[----:B------:R-:W-:Y:S02]  /*1a90*/  UIADD3 UR29, UPT, UPT, UR7, UR21, URZ ;  /* 0x00000015071d7290 */ /* 0x000fe4000fffe0ff */
[----:B------:R-:W-:Y:S01]  /*1aa0*/  UIADD3 UR18, UPT, UPT, UR34, 0x40, URZ ;  /* 0x0000004022127890 */ /* 0x000fe2000fffe0ff */
[----:B------:R-:W-:-:S11]  /*1ab0*/  UMOV UR35, UR6 ;  /* 0x0000000600237c82 */ /* 0x000fd60008000000 */
.L_x_31:
[----:B-1----:R-:W-:Y:S01]  /*1ac0*/  ULEA UR25, UR35, UR4, 0x3 ;  /* 0x0000000423197291 */ /* 0x002fe2000f8e18ff */
[----:B--2---:R-:W-:Y:S01]  /*1ad0*/  @!P5 MOV R3, 0x8000 ;  /* 0x000080000003d802 */ /* 0x004fe20000000f00 */
[----:B--2---:R-:W-:Y:S10]  /*1ae0*/  @P0 BRA `(.L_x_27) ;  /* 0x00000000000c0947 */ /* 0x004ff40003800000 */
[----:B------:R-:W-:-:S04]  /*1af0*/  SHF.L.U32 R4, R17, 0x1f, RZ ;  /* 0x0000001f11047819 */ /* 0x000fc800000006ff */
[----:B------:R-:W2:Y:S02]  /*1b00*/  SYNCS.PHASECHK.TRANS64.TRYWAIT P0, [UR25+0x30], R4 ;  /* 0x00003004ff0075a7 */ /* 0x000ea40008001119 */
[----:B--2---:R-:W-:Y:S05]  /*1b10*/  @!P0 BRA `(.L_x_28) ;  /* 0x0000007400108947 */ /* 0x004fea0003800000 */
.L_x_27:
[----:B------:R2:W-:Y:S01]  /*1b20*/  @!P5 SYNCS.ARRIVE.TRANS64 RZ, [UR25], R3 ;  /* 0x00000003ffffd9a7 */ /* 0x0005e20008000019 */
[----:B------:R-:W-:Y:S04]  /*1b30*/  BSSY.RECONVERGENT B0, `(.L_x_29) ;  /* 0x0000003000007945 */ /* 0x000fe80003800200 */
[----:B------:R-:W-:Y:S05]  /*1b40*/  @P4 BRA `(.L_x_30) ;  /* 0x0000000000044947 */ /* 0x000fea0003800000 */
[----:B------:R-:W-:Y:S05]  /*1b50*/  BPT.TRAP 0x1 ;  /* 0x000000040000795c */ /* 0x000fea0000300000 */
.L_x_30:
[----:B------:R-:W-:Y:S05]  /*1b60*/  BSYNC.RECONVERGENT B0 ;  /* 0x0000000000007941 */ /* 0x000fea0003800200 */
.L_x_29:
        /* <DEDUP_REMOVED lines=24> */
[----:B------:R-:W-:Y:S01]  /*1cf0*/  UMOV UR12, UR36 ;  /* 0x00000024000c7c82 */ /* 0x000fe20008000000 */
[----:B------:R-:W-:Y:S01]  /*1d00*/  UMOV UR9, UR25 ;  /* 0x0000001900097c82 */ /* 0x000fe20008000000 */
[----:B------:R1:W-:Y:S01]  /*1d10*/  UTMALDG.3D [UR24], [UR38], desc[UR30] ;  /* 0x00001e18260075b4 */ /* 0x0003e20008011000 */
[----:B------:R-:W-:Y:S01]  /*1d20*/  UMOV UR10, UR27 ;  /* 0x0000001b000a7c82 */ /* 0x000fe20008000000 */
[----:B------:R-:W-:Y:S01]  /*1d30*/  UIADD3 UR21, UPT, UPT, UR21, 0x1, URZ ;  /* 0x0000000115157890 */ /* 0x000fe2000fffe0ff */
[----:B------:R-:W-:-:S03]  /*1d40*/  UMOV UR35, UR6 ;  /* 0x0000000600237c82 */ /* 0x000fc60008000000 */
[----:B------:R-:W-:Y:S01]  /*1d50*/  UISETP.NE.AND UP0, UPT, UR21, UR29, UPT ;  /* 0x0000001d1500728c */ /* 0x000fe2000bf05270 */
[----:B------:R1:W-:Y:S01]  /*1d60*/  UTMALDG.3D [UR16], [UR38], desc[UR30] ;  /* 0x00001e10260075b4 */ /* 0x0003e20008011000 */
[----:B------:R1:W-:Y:S07]  /*1d70*/  UTMALDG.3D [UR8], [UR32], desc[UR30] ;  /* 0x00001e08200075b4 */ /* 0x0003ee0008011000 */
[----:B------:R-:W-:Y:S05]  /*1d80*/  BRA.U UP0, `(.L_x_31) ;  /* 0xfffffffd004c7547 */ /* 0x000fea000b83ffff */
.L_x_26:
[C---:B-1----:R-:W-:Y:S01]  /*1d90*/  LEA R2, R16.reuse, UR4, 0x3 ;  /* 0x0000000410027c11 */ /* 0x042fe2000f8e18ff */
[----:B------:R-:W-:Y:S01]  /*1da0*/  NOP ;  /* 0x0000000000007918 */ /* 0x000fe20000000000 */
[----:B--2---:R-:W-:Y:S02]  /*1db0*/  SHF.L.U32 R3, R13, 0x1f, RZ ;  /* 0x0000001f0d037819 */ /* 0x004fe400000006ff */
[----:B------:R-:W-:Y:S02]  /*1dc0*/  LEA R4, R16, UR4, 0x4 ;  /* 0x0000000410047c11 */ /* 0x000fe4000f8e20ff */
[----:B------:R-:W1:Y:S02]  /*1dd0*/  SYNCS.PHASECHK.TRANS64.TRYWAIT P0, [R2+URZ+0xb0], R3 ;  /* 0x0000b003020075a7 */ /* 0x000e6400080011ff */
[----:B-1----:R-:W-:Y:S05]  /*1de0*/  @!P0 BRA `(.L_x_32) ;  /* 0x0000007000748947 */ /* 0x002fea0003800000 */
.L_x_136:
[----:B------:R-:W2:Y:S01]  /*1df0*/  LDS.128 R4, [R4+0x140] ;  /* 0x0001400004047984 */ /* 0x000ea20000000c00 */
[----:B---3--:R-:W-:Y:S01]  /*1e00*/  ISETP.GE.AND P0, PT, R40, 0x1, PT ;  /* 0x000000012800780c */ /* 0x008fe20003f06270 */
[----:B-1----:R-:W-:Y:S01]  /*1e10*/  VIADD R2, R2, 0xc0 ;  /* 0x000000c002027836 */ /* 0x002fe20000000000 */
[----:B------:R-:W-:Y:S01]  /*1e20*/  @!PT LDS RZ, [RZ] ;  /* 0x00000000fffff984 */ /* 0x000fe20000000800 */
[----:B------:R-:W-:Y:S01]  /*1e30*/  @!PT LDS RZ, [RZ] ;  /* 0x00000000fffff984 */ /* 0x000fe20000000800 */
[----:B------:R-:W-:Y:S01]  /*1e40*/  @!PT LDS RZ, [RZ] ;  /* 0x00000000fffff984 */ /* 0x000fe20000000800 */
[----:B------:R-:W-:Y:S01]  /*1e50*/  @!PT LDS RZ, [RZ] ;  /* 0x00000000fffff984 */ /* 0x000fe20000000800 */
[----:B------:R1:W-:Y:S06]  /*1e60*/  MEMBAR.ALL.CTA ;  /* 0x0000000000007992 */ /* 0x0003ec0000008000 */
[----:B-1----:R-:W1:Y:S01]  /*1e70*/  FENCE.VIEW.ASYNC.S ;  /* 0x00000000000073c6 */ /* 0x002e620000000000 */
[----:B------:R-:W-:-:S04]  /*1e80*/  PRMT R2, RZ, 0x654, R2 ;  /* 0x00000654ff027816 */ /* 0x000fc80000000002 */
[----:B-1----:R1:W-:Y:S01]  /*1e90*/  SYNCS.ARRIVE.TRANS64.RED.A1T0 RZ, [R2+URZ], RZ ;  /* 0x000000ff02ff79a7 */ /* 0x0023e200081004ff */
[----:B--2---:R-:W-:-:S13]  /*1ea0*/  LOP3.LUT P2, RZ, R6, 0x1, RZ, 0xc0, !PT ;  /* 0x0000000106ff7812 */ /* 0x004fda000784c0ff */
[----:B------:R-:W-:Y:S01]  /*1eb0*/  @P2 SHF.R.U32.HI R3, RZ, 0x10, R5 ;  /* 0x00000010ff032819 */ /* 0x000fe20000011605 */
[----:B------:R-:W-:Y:S01]  /*1ec0*/  VOTEU.ANY UP0, P2 ;  /* 0x0000000000ff7886 */ /* 0x000fe20001000100 */
[----:B------:R-:W-:Y:S02]  /*1ed0*/  @P2 MOV R10, R4 ;  /* 0x00000004000a2202 */ /* 0x000fe40000000f00 */
[----:B------:R-:W-:Y:S02]  /*1ee0*/  @P2 R2UR.BROADCAST UR8, R3 ;  /* 0x00000000030822ca */ /* 0x000fe400008e0000 */
[----:B------:R-:W-:-:S11]  /*1ef0*/  @P2 LOP3.LUT R9, R5, 0xffff, RZ, 0xc0, !PT ;  /* 0x0000ffff05092812 */ /* 0x000fd600078ec0ff */
[----:B------:R-:W-:Y:S01]  /*1f00*/  @UP0 UMOV UR36, UR8 ;  /* 0x0000000800240c82 */ /* 0x000fe20008000000 */
[----:B-1----:R-:W-:Y:S05]  /*1f10*/  @!P0 BRA `(.L_x_33) ;  /* 0x0000000000b88947 */ /* 0x002fea0003800000 */
[----:B------:R-:W4:Y:S01]  /*1f20*/  LDC.64 R4, c[0x0][0xb18] ;  /* 0x0002c600ff047b82 */ /* 0x000f220000000a00 */
[----:B------:R-:W-:-:S07]  /*1f30*/  ISETP.NE.AND P3, PT, R40, 0x1, PT ;  /* 0x000000012800780c */ /* 0x000fce0003f65270 */
[----:B------:R-:W1:Y:S08]  /*1f40*/  LDC.64 R6, c[0x0][0xb10] ;  /* 0x0002c400ff067b82 */ /* 0x000e700000000a00 */
[----:B------:R-:W2:Y:S08]  /*1f50*/  LDC R14, c[0x0][0xb20] ;  /* 0x0002c800ff0e7b82 */ /* 0x000eb00000000800 */
[----:B------:R-:W3:Y:S01]  /*1f60*/  LDC R15, c[0x0][0xb0c] ;  /* 0x0002c300ff0f7b82 */ /* 0x000ee20000000800 */
[----:B----4-:R-:W-:Y:S01]  /*1f70*/  IMAD.HI.U32 R19, R0, R5, RZ ;  /* 0x0000000500137227 */ /* 0x010fe200078e00ff */
[----:B------:R-:W-:-:S03]  /*1f80*/  ISETP.NE.AND P0, PT, R4, 0x1, PT ;  /* 0x000000010400780c */ /* 0x000fc60003f05270 */
[----:B------:R-:W-:-:S03]  /*1f90*/  IMAD.HI.U32 R5, R9, R5, RZ ;  /* 0x0000000509057227 */ /* 0x000fc600078e00ff */
[----:B------:R-:W4:Y:S01]  /*1fa0*/  LDC.64 R2, c[0x0][0xb28] ;  /* 0x0002ca00ff027b82 */ /* 0x000f220000000a00 */
[----:B-1----:R-:W-:-:S04]  /*1fb0*/  IMAD.HI.U32 R20, R8, R6, RZ ;  /* 0x0000000608147227 */ /* 0x002fc800078e00ff */
[----:B------:R-:W-:Y:S01]  /*1fc0*/  IMAD.HI.U32 R21, R10, R6, RZ ;  /* 0x000000060a157227 */ /* 0x000fe200078e00ff */
[----:B------:R-:W-:Y:S02]  /*1fd0*/  SHF.R.U32.HI R20, RZ, R7, R20 ;  /* 0x00000007ff147219 */ /* 0x000fe40000011614 */
[-C--:B--2---:R-:W-:Y:S02]  /*1fe0*/  SHF.R.U32.HI R19, RZ, R14.reuse, R19 ;  /* 0x0000000eff137219 */ /* 0x084fe40000011613 */
[----:B------:R-:W-:Y:S02]  /*1ff0*/  SHF.R.U32.HI R5, RZ, R14, R5 ;  /* 0x0000000eff057219 */ /* 0x000fe40000011605 */
[----:B------:R-:W-:Y:S02]  /*2000*/  SEL R19, R0, R19, !P0 ;  /* 0x0000001300137207 */ /* 0x000fe40004000000 */
[----:B------:R-:W-:Y:S02]  /*2010*/  SHF.R.U32.HI R21, RZ, R7, R21 ;  /* 0x00000007ff157219 */ /* 0x000fe40000011615 */
[----:B---3--:R-:W-:-:S02]  /*2020*/  ISETP.NE.AND P1, PT, R15, 0x1, PT ;  /* 0x000000010f00780c */ /* 0x008fc40003f25270 */
[----:B------:R-:W-:Y:S02]  /*2030*/  SEL R5, R9, R5, !P0 ;  /* 0x0000000509057207 */ /* 0x000fe40004000000 */
[----:B------:R-:W-:Y:S02]  /*2040*/  SEL R20, R8, R20, !P1 ;  /* 0x0000001408147207 */ /* 0x000fe40004800000 */
[----:B------:R-:W-:Y:S01]  /*2050*/  SEL R21, R10, R21, !P1 ;  /* 0x000000150a157207 */ /* 0x000fe20004800000 */
[----:B----4-:R-:W-:-:S04]  /*2060*/  IMAD.HI.U32 R18, R19, R2, RZ ;  /* 0x0000000213127227 */ /* 0x010fc800078e00ff */
        /* <DEDUP_REMOVED lines=10> */
[----:B------:R-:W-:-:S04]  /*2110*/  @!P0 IMAD.HI.U32 R7, R21, R2, RZ ;  /* 0x0000000215078227 */ /* 0x000fc800078e00ff */
[----:B------:R-:W-:Y:S01]  /*2120*/  IMAD.MOV R2, RZ, RZ, -R6 ;  /* 0x000000ffff027224 */ /* 0x000fe200078e0a06 */
[----:B------:R-:W-:Y:S02]  /*2130*/  @!P0 SHF.R.U32.HI R3, RZ, R3, R7 ;  /* 0x00000003ff038219 */ /* 0x000fe40000011607 */
[----:B------:R-:W-:Y:S01]  /*2140*/  IADD3 R7, PT, PT, -R5, RZ, RZ ;  /* 0x000000ff05077210 */ /* 0x000fe20007ffe1ff */
[----:B------:R-:W-:Y:S01]  /*2150*/  IMAD R2, R40, R2, R5 ;  /* 0x0000000228027224 */ /* 0x000fe200078e0205 */
        /* <DEDUP_REMOVED lines=10> */
.L_x_33:
[----:B------:R-:W1:Y:S02]  /*2200*/  LDCU UR8, c[0x0][0xb30] ;  /* 0x00016600ff0877ac */ /* 0x000e640008000800 */
[----:B-1----:R-:W-:-:S09]  /*2210*/  UISETP.NE.AND UP0, UPT, UR8, 0x1, UPT ;  /* 0x000000010800788c */ /* 0x002fd2000bf05270 */
[----:B------:R-:W-:Y:S05]  /*2220*/  BRA.U UP0, `(.L_x_34) ;  /* 0x0000000100407547 */ /* 0x000fea000b800000 */
[----:B------:R-:W1:Y:S08]  /*2230*/  LDC.64 R4, c[0x0][0xb10] ;  /* 0x0002c400ff047b82 */ /* 0x000e700000000a00 */
[----:B------:R-:W2:Y:S08]  /*2240*/  LDC.64 R2, c[0x0][0xb18] ;  /* 0x0002c600ff027b82 */ /* 0x000eb00000000a00 */
[----:B------:R-:W3:Y:S08]  /*2250*/  LDC R6, c[0x0][0xb20] ;  /* 0x0002c800ff067b82 */ /* 0x000ef00000000800 */
[----:B------:R-:W4:Y:S01]  /*2260*/  LDC R7, c[0x0][0xb0c] ;  /* 0x0002c300ff077b82 */ /* 0x000f220000000800 */
[----:B-1----:R-:W-:-:S05]  /*2270*/  IMAD.HI.U32 R4, R10, R4, RZ ;  /* 0x000000040a047227 */ /* 0x002fca00078e00ff */
[----:B------:R-:W-:Y:S01]  /*2280*/  SHF.R.U32.HI R4, RZ, R5, R4 ;  /* 0x00000005ff047219 */ /* 0x000fe20000011604 */
[----:B--2---:R-:W-:Y:S01]  /*2290*/  IMAD.HI.U32 R3, R9, R3, RZ ;  /* 0x0000000309037227 */ /* 0x004fe200078e00ff */
[----:B------:R-:W-:-:S04]  /*22a0*/  ISETP.NE.AND P0, PT, R2, 0x1, PT ;  /* 0x000000010200780c */ /* 0x000fc80003f05270 */
[----:B---3--:R-:W-:-:S04]  /*22b0*/  SHF.R.U32.HI R3, RZ, R6, R3 ;  /* 0x00000006ff037219 */ /* 0x008fc80000011603 */
[----:B------:R-:W-:Y:S02]  /*22c0*/  SEL R3, R9, R3, !P0 ;  /* 0x0000000309037207 */ /* 0x000fe40004000000 */
[----:B----4-:R-:W-:-:S04]  /*22d0*/  ISETP.NE.AND P1, PT, R7, 0x1, PT ;  /* 0x000000010700780c */ /* 0x010fc80003f25270 */
[----:B------:R-:W-:-:S05]  /*22e0*/  SEL R4, R10, R4, !P1 ;  /* 0x000000040a047207 */ /* 0x000fca0004800000 */
[----:B------:R-:W-:Y:S02]  /*22f0*/  IMAD.IADD R5, R3, 0x1, -R4 ;  /* 0x0000000103057824 */ /* 0x000fe400078e0a04 */
[----:B------:R-:W-:Y:S02]  /*2300*/  IMAD.IADD R3, R4, 0x1, -R3 ;  /* 0x0000000104037824 */ /* 0x000fe400078e0a03 */
[----:B------:R-:W-:Y:S02]  /*2310*/  IMAD R10, R5, R7, R10 ;  /* 0x00000007050a7224 */ /* 0x000fe400078e020a */
[----:B------:R-:W-:-:S07]  /*2320*/  IMAD R9, R3, R2, R9 ;  /* 0x0000000203097224 */ /* 0x000fce00078e0209 */
.L_x_34:
[----:B------:R-:W-:Y:S01]  /*2330*/  VIADD R16, R16, 0x1 ;  /* 0x0000000110107836 */ /* 0x000fe20000000000 */
[----:B------:R-:W-:Y:S01]  /*2340*/  PLOP3.LUT P1, PT, PT, PT, PT, 0x80, 0x8 ;  /* 0x000000000008781c */ /* 0x000fe20003f2f070 */
[----:B------:R-:W-:Y:S02]  /*2350*/  IMAD.IADD R15, R10, 0x1, R87 ;  /* 0x000000010a0f7824 */ /* 0x000fe400078e0257 */
[----:B------:R-:W-:Y:S01]  /*2360*/  IMAD.IADD R14, R9, 0x1, R86 ;  /* 0x00000001090e7824 */ /* 0x000fe200078e0256 */
[----:B------:R-:W-:-:S04]  /*2370*/  ISETP.NE.AND P0, PT, R16, 0x2, PT ;  /* 0x000000021000780c */ /* 0x000fc80003f05270 */
[----:B------:R-:W-:Y:S02]  /*2380*/  SEL R2, RZ, 0x1, P0 ;  /* 0x00000001ff027807 */ /* 0x000fe40000000000 */
[----:B------:R-:W-:Y:S02]  /*2390*/  SEL R16, R16, RZ, P0 ;  /* 0x000000ff10107207 */ /* 0x000fe40000000000 */
[----:B------:R-:W-:Y:S01]  /*23a0*/  LOP3.LUT R13, R13, R2, RZ, 0x3c, !PT ;  /* 0x000000020d0d7212 */ /* 0x000fe200078e3cff */
[----:B------:R-:W-:Y:S06]  /*23b0*/  @P2 BRA `(.L_x_35) ;  /* 0xfffffff000702947 */ /* 0x000fec000383ffff */
[----:B------:R-:W-:Y:S01]  /*23c0*/  UIADD3 UR4, UPT, UPT, UR4, 0x30, URZ ;  /* 0x0000003004047890 */ /* 0x000fe2000fffe0ff */
[----:B------:R-:W-:-:S03]  /*23d0*/  SHF.L.U32 R2, R17, 0x1f, RZ ;  /* 0x0000001f11027819 */ /* 0x000fc600000006ff */
[----:B------:R-:W-:-:S09]  /*23e0*/  ULEA UR5, UR6, UR4, 0x3 ;  /* 0x0000000406057291 */ /* 0x000fd2000f8e18ff */
[----:B------:R-:W1:Y:S02]  /*23f0*/  SYNCS.PHASECHK.TRANS64.TRYWAIT P0, [UR5], R2 ;  /* 0x00000002ff0075a7 */ /* 0x000e640008001105 */
[----:B-1----:R-:W-:Y:S05]  /*2400*/  @!P0 BRA `(.L_x_36) ;  /* 0x0000006c00008947 */ /* 0x002fea0003800000 */
.L_x_138:
[----:B------:R-:W-:-:S04]  /*2410*/  UIADD3 UR6, UPT, UPT, UR6, 0x1, URZ ;  /* 0x0000000106067890 */ /* 0x000fc8000fffe0ff */
[----:B------:R-:W-:-:S04]  /*2420*/  UISETP.NE.AND UP0, UPT, UR6, 0x6, UPT ;  /* 0x000000060600788c */ /* 0x000fc8000bf05270 */
[----:B------:R-:W-:Y:S02]  /*2430*/  USEL UR7, URZ, 0x1, UP0 ;  /* 0x00000001ff077887 */ /* 0x000fe40008000000 */
[----:B------:R-:W-:-:S04]  /*2440*/  USEL UR6, UR6, URZ, UP0 ;  /* 0x000000ff06067287 */ /* 0x000fc80008000000 */
[----:B------:R-:W-:Y:S01]  /*2450*/  ULEA UR5, UR6, UR4, 0x3 ;  /* 0x0000000406057291 */ /* 0x000fe2000f8e18ff */
[----:B-1----:R-:W-:-:S04]  /*2460*/  LOP3.LUT R2, R17, UR7, RZ, 0x3c, !PT ;  /* 0x0000000711027c12 */ /* 0x002fc8000f8e3cff */
[----:B------:R-:W-:-:S04]  /*2470*/  SHF.L.U32 R3, R2, 0x1f, RZ ;  /* 0x0000001f02037819 */ /* 0x000fc800000006ff */
[----:B------:R-:W1:Y:S02]  /*2480*/  SYNCS.PHASECHK.TRANS64.TRYWAIT P0, [UR5], R3 ;  /* 0x00000003ff0075a7 */ /* 0x000e640008001105 */
[----:B-1----:R-:W-:Y:S05]  /*2490*/  @!P0 BRA `(.L_x_37) ;  /* 0x0000006800f48947 */ /* 0x002fea0003800000 */
.L_x_140:
[----:B------:R-:W-:-:S04]  /*24a0*/  UIADD3 UR6, UPT, UPT, UR6, 0x1, URZ ;  /* 0x0000000106067890 */ /* 0x000fc8000fffe0ff */
[----:B------:R-:W-:-:S04]  /*24b0*/  UISETP.NE.AND UP0, UPT, UR6, 0x6, UPT ;  /* 0x000000060600788c */ /* 0x000fc8000bf05270 */
[----:B------:R-:W-:Y:S02]  /*24c0*/  USEL UR7, URZ, 0x1, UP0 ;  /* 0x00000001ff077887 */ /* 0x000fe40008000000 */
[----:B------:R-:W-:-:S04]  /*24d0*/  USEL UR6, UR6, URZ, UP0 ;  /* 0x000000ff06067287 */ /* 0x000fc80008000000 */
[----:B------:R-:W-:Y:S01]  /*24e0*/  ULEA UR5, UR6, UR4, 0x3 ;  /* 0x0000000406057291 */ /* 0x000fe2000f8e18ff */
[----:B------:R-:W-:-:S04]  /*24f0*/  LOP3.LUT R2, R2, UR7, RZ, 0x3c, !PT ;  /* 0x0000000702027c12 */ /* 0x000fc8000f8e3cff */
[----:B-1----:R-:W-:-:S04]  /*2500*/  SHF.L.U32 R3, R2, 0x1f, RZ ;  /* 0x0000001f02037819 */ /* 0x002fc800000006ff */
[----:B------:R-:W1:Y:S02]  /*2510*/  SYNCS.PHASECHK.TRANS64.TRYWAIT P0, [UR5], R3 ;  /* 0x00000003ff0075a7 */ /* 0x000e640008001105 */
[----:B-1----:R-:W-:Y:S05]  /*2520*/  @!P0 BRA `(.L_x_38) ;  /* 0x0000006800e88947 */ /* 0x002fea0003800000 */
.L_x_142:
        /* <DEDUP_REMOVED lines=9> */
.L_x_144:
        /* <DEDUP_REMOVED lines=9> */
.L_x_146:
[----:B------:R-:W-:-:S04]  /*2650*/  UIADD3 UR6, UPT, UPT, UR6, 0x1, URZ ;  /* 0x0000000106067890 */ /* 0x000fc8000fffe0ff */
[----:B------:R-:W-:-:S04]  /*2660*/  UISETP.NE.AND UP0, UPT, UR6, 0x6, UPT ;  /* 0x000000060600788c */ /* 0x000fc8000bf05270 */
[----:B------:R-:W-:Y:S02]  /*2670*/  USEL UR5, URZ, 0x1, UP0 ;  /* 0x00000001ff057887 */ /* 0x000fe40008000000 */
[----:B------:R-:W-:-:S04]  /*2680*/  USEL UR6, UR6, URZ, UP0 ;  /* 0x000000ff06067287 */ /* 0x000fc80008000000 */
[----:B------:R-:W-:Y:S01]  /*2690*/  ULEA UR6, UR6, UR4, 0x3 ;  /* 0x0000000406067291 */ /* 0x000fe2000f8e18ff */
[----:B------:R-:W-:-:S04]  /*26a0*/  LOP3.LUT R2, R2, UR5, RZ, 0x3c, !PT ;  /* 0x0000000502027c12 */ /* 0x000fc8000f8e3cff */
[----:B------:R-:W-:Y:S01]  /*26b0*/  SHF.L.U32 R2, R2, 0x1f, RZ ;  /* 0x0000001f02027819 */ /* 0x000fe200000006ff */
[----:B-1--4-:R-:W-:-:S07]  /*26c0*/  IMAD.U32 R0, RZ, RZ, UR6 ;  /* 0x00000006ff007e24 */ /* 0x012fce000f8e00ff */
.L_x_41:
[----:B-1----:R1:W2:Y:S02]  /*26d0*/  SYNCS.PHASECHK.TRANS64.TRYWAIT P0, [R0+URZ], R2 ;  /* 0x00000002000075a7 */ /* 0x0022a400080011ff */
[----:B--2---:R-:W-:Y:S05]  /*26e0*/  @!P0 NANOSLEEP.SYNCS 0x989680 ;  /* 0x009896800000895d */ /* 0x004fea0003900000 */
[----:B------:R-:W2:Y:S02]  /*26f0*/  @!P0 SYNCS.PHASECHK.TRANS64 P0, [R0+URZ], R2 ;  /* 0x00000002000085a7 */ /* 0x000ea400080010ff */
[----:B--2---:R-:W-:Y:S05]  /*2700*/  @P0 EXIT ;  /* 0x000000000000094d */ /* 0x004fea0003800000 */
[----:B------:R-:W-:Y:S05]  /*2710*/  BRA `(.L_x_41) ;  /* 0xfffffffc00ec7947 */ /* 0x000fea000383ffff */
.L_x_17:
[----:B------:R-:W-:-:S04]  /*2720*/  UISETP.NE.AND UP1, UPT, UR37, URZ, UPT ;  /* 0x000000ff2500728c */ /* 0x000fc8000bf25270 */
[----:B------:R-:W-:-:S09]  /*2730*/  UISETP.NE.OR UP1, UPT, UR8, 0x1, UP1 ;  /* 0x000000010800788c */ /* 0x000fd20008f25670 */
[----:B------:R-:W-:Y:S05]  /*2740*/  BRA.U UP1, `(.L_x_42) ;  /* 0x0000000501487547 */ /* 0x000fea000b800000 */
[----:B------:R-:W-:Y:S01]  /*2750*/  ISETP.NE.AND P2, PT, R2, RZ, PT ;  /* 0x000000ff0200720c */ /* 0x000fe20003f45270 */
[----:B------:R-:W-:Y:S01]  /*2760*/  IMAD.MOV.U32 R12, RZ, RZ, 0x1 ;  /* 0x00000001ff0c7424 */ /* 0x000fe200078e00ff */
[----:B------:R-:W-:Y:S02]  /*2770*/  CS2R R10, SRZ ;  /* 0x00000000000a7805 */ /* 0x000fe4000001ff00 */
[----:B------:R-:W-:Y:S01]  /*2780*/  CS2R R8, SRZ ;  /* 0x0000000000087805 */ /* 0x000fe2000001ff00 */
[----:B------:R-:W-:Y:S01]  /*2790*/  UMOV UR4, 0x400 ;  /* 0x0000040000047882 */ /* 0x000fe20000000000 */
[----:B------:R-:W-:Y:S01]  /*27a0*/  UMOV UR6, URZ ;  /* 0x000000ff00067c82 */ /* 0x000fe20008000000 */
[----:B------:R-:W-:-:S12]  /*27b0*/  ULEA UR37, UR37, UR4, 0x18 ;  /* 0x0000000425257291 */ /* 0x000fd8000f8ec0ff */
.L_x_46:
[----:B------:R-:W-:Y:S02]  /*27c0*/  LEA R0, R8, UR37, 0x3 ;  /* 0x0000002508007c11 */ /* 0x000fe4000f8e18ff */
[----:B------:R-:W-:-:S03]  /*27d0*/  SHF.L.U32 R4, R9, 0x1f, RZ ;  /* 0x0000001f09047819 */ /* 0x000fc600000006ff */
[----:B------:R-:W-:Y:S01]  /*27e0*/  VIADD R5, R0, 0x120 ;  /* 0x0000012000057836 */ /* 0x000fe20000000000 */
[----:B------:R-:W1:Y:S02]  /*27f0*/  SYNCS.PHASECHK.TRANS64.TRYWAIT P0, [R0+URZ+0x110], R4 ;  /* 0x00011004000075a7 */ /* 0x000e6400080011ff */
[----:B-1----:R-:W-:Y:S05]  /*2800*/  @!P0 BRA `(.L_x_43) ;  /* 0x0000006800788947 */ /* 0x002fea0003800000 */
.L_x_147:
[----:B------:R-:W-:Y:S01]  /*2810*/  ULEA UR5, UR6, UR37, 0x3 ;  /* 0x0000002506057291 */ /* 0x000fe2000f8e18ff */
[----:B-1----:R-:W-:Y:S01]  /*2820*/  PRMT R0, RZ, 0x654, R5 ;  /* 0x00000654ff007816 */ /* 0x002fe20000000005 */
[----:B------:R-:W-:Y:S01]  /*2830*/  @!P2 IMAD.MOV.U32 R4, RZ, RZ, 0x10 ;  /* 0x00000010ff04a424 */ /* 0x000fe200078e00ff */
[----:B------:R-:W-:Y:S01]  /*2840*/  SHF.L.U32 R5, R12, 0x1f, RZ ;  /* 0x0000001f0c057819 */ /* 0x000fe200000006ff */
[----:B------:R-:W-:Y:S01]  /*2850*/  UIADD3 UR4, UPT, UPT, UR5, 0xb0, URZ ;  /* 0x000000b005047890 */ /* 0x000fe2000fffe0ff */
[----:B------:R1:W-:Y:S05]  /*2860*/  SYNCS.ARRIVE.TRANS64.RED.A1T0 RZ, [R0+URZ], RZ ;  /* 0x000000ff00ff79a7 */ /* 0x0003ea00081004ff */
[----:B------:R-:W-:Y:S01]  /*2870*/  IMAD.U32 R6, RZ, RZ, UR4 ;  /* 0x00000004ff067e24 */ /* 0x000fe2000f8e00ff */
[----:B------:R-:W2:Y:S04]  /*2880*/  SYNCS.PHASECHK.TRANS64.TRYWAIT P0, [UR5+0xc0], R5 ;  /* 0x0000c005ff0075a7 */ /* 0x000ea80008001105 */
[----:B------:R-:W-:Y:S01]  /*2890*/  PRMT R6, R2, 0x654, R6 ;  /* 0x0000065402067816 */ /* 0x000fe20000000006 */
[----:B-12---:R-:W-:Y:S06]  /*28a0*/  @!P0 BRA `(.L_x_44) ;  /* 0x0000006800648947 */ /* 0x006fec0003800000 */
.L_x_149:
[----:B------:R-:W-:Y:S01]  /*28b0*/  ULEA UR4, UR6, UR37, 0x4 ;  /* 0x0000002506047291 */ /* 0x000fe2000f8e20ff */
[----:B------:R-:W-:Y:S01]  /*28c0*/  SEL R3, R6, R3, !P2 ;  /* 0x0000000306037207 */ /* 0x000fe20005000000 */
[----:B------:R-:W-:Y:S01]  /*28d0*/  UIADD3 UR5, UPT, UPT, UR5, 0xb0, URZ ;  /* 0x000000b005057890 */ /* 0x000fe2000fffe0ff */
[----:B-1----:R-:W-:Y:S01]  /*28e0*/  LEA R0, R11, UR37, 0x3 ;  /* 0x000000250b007c11 */ /* 0x002fe2000f8e18ff */
[----:B------:R-:W-:Y:S01]  /*28f0*/  UIADD3 UR4, UPT, UPT, UR4, 0x140, URZ ;  /* 0x0000014004047890 */ /* 0x000fe2000fffe0ff */
[----:B------:R1:W-:Y:S01]  /*2900*/  @!P2 SYNCS.ARRIVE.TRANS64.RED RZ, [R3+URZ], R4 ;  /* 0x0000000403ffa9a7 */ /* 0x0003e200080004ff */
[----:B------:R-:W-:Y:S01]  /*2910*/  UIADD3 UR6, UPT, UPT, UR6, 0x1, URZ ;  /* 0x0000000106067890 */ /* 0x000fe2000fffe0ff */
[----:B------:R-:W-:-:S03]  /*2920*/  VIADD R8, R8, 0x1 ;  /* 0x0000000108087836 */ /* 0x000fc60000000000 */
[----:B------:R-:W-:Y:S02]  /*2930*/  UISETP.NE.AND UP0, UPT, UR6, 0x2, UPT ;  /* 0x000000020600788c */ /* 0x000fe4000bf05270 */
[----:B------:R-:W-:Y:S01]  /*2940*/  ISETP.NE.AND P0, PT, R8, 0x2, PT ;  /* 0x000000020800780c */ /* 0x000fe20003f05270 */
[----:B------:R-:W-:Y:S06]  /*2950*/  UGETNEXTWORKID.BROADCAST [UR4], [UR5] ;  /* 0x00000000040073ca */ /* 0x000fec0008000100 */
[----:B------:R-:W-:Y:S02]  /*2960*/  USEL UR4, URZ, 0x1, UP0 ;  /* 0x00000001ff047887 */ /* 0x000fe40008000000 */
[----:B------:R-:W-:-:S04]  /*2970*/  USEL UR6, UR6, URZ, UP0 ;  /* 0x000000ff06067287 */ /* 0x000fc80008000000 */
[----:B------:R-:W-:Y:S02]  /*2980*/  LOP3.LUT R12, R12, UR4, RZ, 0x3c, !PT ;  /* 0x000000040c0c7c12 */ /* 0x000fe4000f8e3cff */
[----:B-1----:R-:W-:-:S04]  /*2990*/  SHF.L.U32 R4, R10, 0x1f, RZ ;  /* 0x0000001f0a047819 */ /* 0x002fc800000006ff */
[----:B------:R-:W1:Y:S02]  /*29a0*/  SYNCS.PHASECHK.TRANS64.TRYWAIT P1, [R0+URZ+0xb0], R4 ;  /* 0x0000b004000075a7 */ /* 0x000e6400080211ff */
[----:B-1----:R-:W-:Y:S05]  /*29b0*/  @!P1 BRA `(.L_x_45) ;  /* 0x0000006800389947 */ /* 0x002fea0003800000 */
.L_x_150:
[C---:B-1----:R-:W-:Y:S01]  /*29c0*/  LEA R4, R11.reuse, UR37, 0x4 ;  /* 0x000000250b047c11 */ /* 0x042fe2000f8e20ff */
[----:B------:R-:W-:Y:S01]  /*29d0*/  VIADD R0, R0, 0xc0 ;  /* 0x000000c000007836 */ /* 0x000fe20000000000 */
[----:B------:R-:W-:Y:S01]  /*29e0*/  SEL R8, R8, RZ, P0 ;  /* 0x000000ff08087207 */ /* 0x000fe20000000000 */
[----:B------:R-:W-:-:S03]  /*29f0*/  VIADD R11, R11, 0x1 ;  /* 0x000000010b0b7836 */ /* 0x000fc60000000000 */
[----:B------:R-:W1:Y:S01]  /*2a00*/  LDS.128 R4, [R4+0x140] ;  /* 0x0001400004047984 */ /* 0x000e620000000c00 */
[----:B------:R-:W-:Y:S02]  /*2a10*/  PRMT R0, RZ, 0x654, R0 ;  /* 0x00000654ff007816 */ /* 0x000fe40000000000 */
[C---:B------:R-:W-:Y:S01]  /*2a20*/  ISETP.NE.AND P1, PT, R11.reuse, 0x2, PT ;  /* 0x000000020b00780c */ /* 0x040fe20003f25270 */
[----:B------:R-:W-:Y:S01]  /*2a30*/  @!PT LDS RZ, [RZ] ;  /* 0x00000000fffff984 */ /* 0x000fe20000000800 */
[----:B------:R-:W-:Y:S01]  /*2a40*/  @!PT LDS RZ, [RZ] ;  /* 0x00000000fffff984 */ /* 0x000fe20000000800 */
[----:B------:R-:W-:Y:S01]  /*2a50*/  @!PT LDS RZ, [RZ] ;  /* 0x00000000fffff984 */ /* 0x000fe20000000800 */
[----:B------:R-:W-:Y:S01]  /*2a60*/  @!PT LDS RZ, [RZ] ;  /* 0x00000000fffff984 */ /* 0x000fe20000000800 */
[----:B------:R2:W-:Y:S06]  /*2a70*/  MEMBAR.ALL.CTA ;  /* 0x0000000000007992 */ /* 0x0005ec0000008000 */
[----:B--2---:R-:W2:Y:S01]  /*2a80*/  FENCE.VIEW.ASYNC.S ;  /* 0x00000000000073c6 */ /* 0x004ea20000000000 */
[----:B------:R-:W-:Y:S01]  /*2a90*/  SEL R11, R11, RZ, P1 ;  /* 0x000000ff0b0b7207 */ /* 0x000fe20000800000 */
[----:B--2---:R2:W-:Y:S01]  /*2aa0*/  SYNCS.ARRIVE.TRANS64.RED.A1T0 RZ, [R0+URZ], RZ ;  /* 0x000000ff00ff79a7 */ /* 0x0045e200081004ff */
[----:B-1----:R-:W-:-:S02]  /*2ab0*/  LOP3.LUT P3, RZ, R6, 0x1, RZ, 0xc0, !PT ;  /* 0x0000000106ff7812 */ /* 0x002fc4000786c0ff */
[----:B------:R-:W-:-:S04]  /*2ac0*/  SEL R4, RZ, 0x1, P1 ;  /* 0x00000001ff047807 */ /* 0x000fc80000800000 */
[----:B------:R-:W-:Y:S02]  /*2ad0*/  LOP3.LUT R10, R10, R4, RZ, 0x3c, !PT ;  /* 0x000000040a0a7212 */ /* 0x000fe400078e3cff */
[----:B--2---:R-:W-:-:S04]  /*2ae0*/  SEL R0, RZ, 0x1, P0 ;  /* 0x00000001ff007807 */ /* 0x004fc80000000000 */
[----:B------:R-:W-:Y:S01]  /*2af0*/  LOP3.LUT R9, R9, R0, RZ, 0x3c, !PT ;  /* 0x0000000009097212 */ /* 0x000fe200078e3cff */
[----:B------:R-:W-:Y:S06]  /*2b00*/  @P3 BRA `(.L_x_46) ;  /* 0xfffffffc002c3947 */ /* 0x000fec000383ffff */
[----:B------:R-:W-:Y:S01]  /*2b10*/  ULEA UR5, UR6, UR37, 0x3 ;  /* 0x0000002506057291 */ /* 0x000fe2000f8e18ff */
[----:B------:R-:W-:-:S08]  /*2b20*/  SHF.L.U32 R2, R12, 0x1f, RZ ;  /* 0x0000001f0c027819 */ /* 0x000fd000000006ff */
[----:B------:R-:W1:Y:S02]  /*2b30*/  SYNCS.PHASECHK.TRANS64 P0, [UR5+0xc0], R2 ;  /* 0x0000c002ff0075a7 */ /* 0x000e640008001005 */
[----:B-1----:R-:W-:Y:S05]  /*2b40*/  @P0 BRA `(.L_x_47) ;  /* 0x0000000000080947 */ /* 0x002fea0003800000 */
[----:B------:R-:W1:Y:S02]  /*2b50*/  SYNCS.PHASECHK.TRANS64.TRYWAIT P0, [UR5+0xc0], R2 ;  /* 0x0000c002ff0075a7 */ /* 0x000e640008001105 */
[----:B-1----:R-:W-:Y:S05]  /*2b60*/  @!P0 BRA `(.L_x_48) ;  /* 0x0000006400e08947 */ /* 0x002fea0003800000 */
.L_x_47:
[----:B------:R-:W-:-:S04]  /*2b70*/  UIADD3 UR4, UPT, UPT, UR6, 0x1, URZ ;  /* 0x0000000106047890 */ /* 0x000fc8000fffe0ff */
[----:B------:R-:W-:-:S04]  /*2b80*/  UISETP.NE.AND UP0, UPT, UR4, 0x2, UPT ;  /* 0x000000020400788c */ /* 0x000fc8000bf05270 */
[----:B------:R-:W-:Y:S02]  /*2b90*/  USEL UR7, URZ, 0x1, UP0 ;  /* 0x00000001ff077887 */ /* 0x000fe40008000000 */
[----:B------:R-:W-:-:S04]  /*2ba0*/  USEL UR4, UR4, URZ, UP0 ;  /* 0x000000ff04047287 */ /* 0x000fc80008000000 */
[----:B------:R-:W-:Y:S01]  /*2bb0*/  ULEA UR4, UR4, UR37, 0x3 ;  /* 0x0000002504047291 */ /* 0x000fe2000f8e18ff */
[----:B-1----:R-:W-:-:S04]  /*2bc0*/  LOP3.LUT R2, R12, UR7, RZ, 0x3c, !PT ;  /* 0x000000070c027c12 */ /* 0x002fc8000f8e3cff */
[----:B------:R-:W-:-:S04]  /*2bd0*/  SHF.L.U32 R0, R2, 0x1f, RZ ;  /* 0x0000001f02007819 */ /* 0x000fc800000006ff */
[----:B------:R-:W1:Y:S02]  /*2be0*/  SYNCS.PHASECHK.TRANS64 P0, [UR4+0xc0], R0 ;  /* 0x0000c000ff0075a7 */ /* 0x000e640008001004 */
[----:B-1----:R-:W-:Y:S05]  /*2bf0*/  @P0 EXIT ;  /* 0x000000000000094d */ /* 0x002fea0003800000 */
[----:B------:R-:W-:Y:S02]  /*2c00*/  SHF.L.U32 R2, R2, 0x1f, RZ ;  /* 0x0000001f02027819 */ /* 0x000fe400000006ff */
[----:B------:R-:W-:-:S07]  /*2c10*/  MOV R0, UR4 ;  /* 0x0000000400007c02 */ /* 0x000fce0008000f00 */
.L_x_49:
[----:B-1----:R1:W2:Y:S02]  /*2c20*/  SYNCS.PHASECHK.TRANS64.TRYWAIT P0, [R0+URZ+0xc0], R2 ;  /* 0x0000c002000075a7 */ /* 0x0022a400080011ff */
[----:B--2---:R-:W-:Y:S05]  /*2c30*/  @!P0 NANOSLEEP.SYNCS 0x989680 ;  /* 0x009896800000895d */ /* 0x004fea0003900000 */
[----:B------:R-:W2:Y:S02]  /*2c40*/  @!P0 SYNCS.PHASECHK.TRANS64 P0, [R0+URZ+0xc0], R2 ;  /* 0x0000c002000085a7 */ /* 0x000ea400080010ff */
[----:B--2---:R-:W-:Y:S05]  /*2c50*/  @P0 EXIT ;  /* 0x000000000000094d */ /* 0x004fea0003800000 */
[----:B------:R-:W-:Y:S05]  /*2c60*/  BRA `(.L_x_49) ;  /* 0xfffffffc00ec7947 */ /* 0x000fea000383ffff */
.L_x_42:
[----:B------:R-:W-:-:S09]  /*2c70*/  UISETP.NE.AND UP1, UPT, UR8, URZ, UPT ;  /* 0x000000ff0800728c */ /* 0x000fd2000bf25270 */
[----:B------:R-:W-:Y:S05]  /*2c80*/  BRA.U UP1, `(.L_x_50) ;  /* 0x0000000d01b47547 */ /* 0x000fea000b800000 */
[----:B------:R-:W-:Y:S01]  /*2c90*/  UMOV UR4, 0x40 ;  /* 0x0000004000047882 */ /* 0x000fe20000000000 */
[----:B------:R-:W-:Y:S01]  /*2ca0*/  NOP ;  /* 0x0000000000007918 */ /* 0x000fe20000000000 */
[----:B------:R-:W-:Y:S01]  /*2cb0*/  ULEA UR4, UR37, UR4, 0x18 ;  /* 0x0000000425047291 */ /* 0x000fe2000f8ec0ff */
[----:B------:R-:W-:Y:S02]  /*2cc0*/  UMOV UR5, 0x400 ;  /* 0x0000040000057882 */ /* 0x000fe40000000000 */
[----:B------:R-:W-:-:S06]  /*2cd0*/  ULEA UR37, UR37, UR5, 0x18 ;  /* 0x0000000525257291 */ /* 0x000fcc000f8ec0ff */
[----:B------:R-:W1:Y:S02]  /*2ce0*/  LDS.U8 R0, [UR4+0x1c] ;  /* 0x00001c04ff007984 */ /* 0x000e640008000000 */
[----:B-1----:R-:W-:-:S13]  /*2cf0*/  ISETP.NE.AND P0, PT, R0, RZ, PT ;  /* 0x000000ff0000720c */ /* 0x002fda0003f05270 */
[----:B------:R-:W-:Y:S05]  /*2d00*/  @P0 BRA `(.L_x_51) ;  /* 0x0000000000580947 */ /* 0x000fea0003800000 */
[----:B------:R-:W-:-:S13]  /*2d10*/  ELECT P0, URZ, PT ;  /* 0x0000000000ff782f */ /* 0x000fda0003800000 */
[----:B------:R-:W-:Y:S05]  /*2d20*/  @!P0 BRA `(.L_x_52) ;  /* 0x0000000000608947 */ /* 0x000fea0003800000 */
[----:B------:R-:W-:Y:S01]  /*2d30*/  UMOV UR5, 0x10 ;  /* 0x0000001000057882 */ /* 0x000fe20000000000 */
[----:B------:R-:W-:Y:S01]  /*2d40*/  HFMA2 R0, -RZ, RZ, 0, 5.9604644775390625e-08 ;  /* 0x00000001ff007431 */ /* 0x000fe200000001ff */
[----:B------:R-:W-:-:S03]  /*2d50*/  MOV R2, 0xffff ;  /* 0x0000ffff00027802 */ /* 0x000fc60000000f00 */
[----:B------:R-:W-:Y:S04]  /*2d60*/  DEPBAR.LE SB1, 0x36 ;  /* 0x00009d800000791a */ /* 0x000fe80000000000 */
[----:B------:R-:W1:Y:S02]  /*2d70*/  UTCATOMSWS.FIND_AND_SET.ALIGN UP0, UR5, UR5 ;  /* 0x00000005000575e3 */ /* 0x000e640008000800 */
[----:B-1----:R-:W-:Y:S01]  /*2d80*/  MOV R3, UR5 ;  /* 0x0000000500037c02 */ /* 0x002fe20008000f00 */
[----:B------:R-:W-:Y:S06]  /*2d90*/  BRA.U UP0, `(.L_x_53) ;  /* 0x0000000100187547 */ /* 0x000fec000b800000 */
.L_x_54:
[----:B------:R-:W-:Y:S05]  /*2da0*/  NANOSLEEP 0x64 ;  /* 0x000000640000795d */ /* 0x000fea0003800000 */
[----:B------:R-:W-:-:S05]  /*2db0*/  UMOV UR5, 0x10 ;  /* 0x0000001000057882 */ /* 0x000fca0000000000 */
[----:B------:R-:W-:Y:S04]  /*2dc0*/  DEPBAR.LE SB1, 0x36 ;  /* 0x00009d800000791a */ /* 0x000fe80000000000 */
[----:B------:R-:W1:Y:S02]  /*2dd0*/  UTCATOMSWS.FIND_AND_SET.ALIGN UP0, UR5, UR5 ;  /* 0x00000005000575e3 */ /* 0x000e640008000800 */
[----:B-1----:R-:W-:Y:S01]  /*2de0*/  MOV R3, UR5 ;  /* 0x0000000500037c02 */ /* 0x002fe20008000f00 */
[----:B------:R-:W-:Y:S05]  /*2df0*/  BRA.U !UP0, `(.L_x_54) ;  /* 0xfffffffd08e87547 */ /* 0x000fea000b83ffff */
.L_x_53:
[-C--:B------:R-:W-:Y:S02]  /*2e00*/  SHF.L.U32 R2, R2, R3.reuse, RZ ;  /* 0x0000000302027219 */ /* 0x080fe400000006ff */
[----:B------:R-:W-:Y:S01]  /*2e10*/  SHF.L.U32 R0, R0, R3, RZ ;  /* 0x0000000300007219 */ /* 0x000fe200000006ff */
[----:B------:R-:W-:Y:S02]  /*2e20*/  IMAD.SHL.U32 R3, R3, 0x20, RZ ;  /* 0x0000002003037824 */ /* 0x000fe400078e00ff */
[----:B------:R1:W-:Y:S04]  /*2e30*/  ATOMS.OR RZ, [UR4+0x14], R2 ;  /* 0x00001402ffff798c */ /* 0x0003e8000b000004 */
[----:B------:R1:W-:Y:S04]  /*2e40*/  ATOMS.OR RZ, [UR4+0x18], R0 ;  /* 0x00001800ffff798c */ /* 0x0003e8000b000004 */
[----:B------:R1:W-:Y:S01]  /*2e50*/  STS [UR37+0x160], R3 ;  /* 0x00016003ff007988 */ /* 0x0003e20008000825 */
[----:B------:R-:W-:Y:S05]  /*2e60*/  BRA `(.L_x_52) ;  /* 0x0000000000107947 */ /* 0x000fea0003800000 */
.L_x_51:
[----:B------:R-:W-:Y:S02]  /*2e70*/  MOV R0, 0xffffffff ;  /* 0xffffffff00007802 */ /* 0x000fe40000000f00 */
[----:B------:R-:W-:-:S03]  /*2e80*/  MOV R2, 0x2eb0 ;  /* 0x00002eb000027802 */ /* 0x000fc60000000f00 */
[----:B------:R1:W-:Y:S04]  /*2e90*/  STS [UR37+0x160], R0 ;  /* 0x00016000ff007988 */ /* 0x0003e80008000825 */
[----:B-1-3-5:R-:W-:Y:S05]  /*2ea0*/  CALL.REL.NOINC `($__internal_1_$__cuda_sm10x_tcgen05_guardrail_trap_phase_invalid_during_alloc) ;  /* 0x0000006c00287944 */ /* 0x02afea0003c00000 */
.L_x_52:
[----:B------:R-:W-:Y:S05]  /*2eb0*/  WARPSYNC.ALL ;  /* 0x0000000000007948 */ /* 0x000fea0003800000 */
[----:B------:R-:W2:Y:S01]  /*2ec0*/  S2UR UR5, SR_CgaCtaId ;  /* 0x00000000000579c3 */ /* 0x000ea20000008800 */
[----:B------:R-:W-:Y:S01]  /*2ed0*/  UMOV UR4, 0x400 ;  /* 0x0000040000047882 */ /* 0x000fe20000000000 */
[----:B------:R-:W-:-:S06]  /*2ee0*/  NOP ;  /* 0x0000000000007918 */ /* 0x000fcc0000000000 */
[----:B------:R-:W-:Y:S06]  /*2ef0*/  BAR.ARV 0x6, 0xa0 ;  /* 0x0182800000007b1d */ /* 0x000fec0000002000 */
[----:B------:R-:W4:Y:S01]  /*2f00*/  LDCU UR7, c[0x0][0x38c] ;  /* 0x00007180ff0777ac */ /* 0x000f220008000800 */
[----:B------:R-:W-:Y:S01]  /*2f10*/  IMAD.MOV.U32 R11, RZ, RZ, 0x1 ;  /* 0x00000001ff0b7424 */ /* 0x000fe200078e00ff */
[----:B------:R-:W-:Y:S01]  /*2f20*/  CS2R R8, SRZ ;  /* 0x0000000000087805 */ /* 0x000fe2000001ff00 */
[----:B------:R-:W-:Y:S01]  /*2f30*/  IMAD.MOV.U32 R10, RZ, RZ, RZ ;  /* 0x000000ffff0a7224 */ /* 0x000fe200078e00ff */
[----:B------:R-:W3:Y:S01]  /*2f40*/  LDCU UR6, c[0x0][0x38c] ;  /* 0x00007180ff0677ac */ /* 0x000ee20008000800 */
[----:B------:R-:W-:Y:S01]  /*2f50*/  UMOV UR15, URZ ;  /* 0x000000ff000f7c82 */ /* 0x000fe20008000000 */
[----:B------:R-:W-:Y:S01]  /*2f60*/  UMOV UR14, URZ ;  /* 0x000000ff000e7c82 */ /* 0x000fe20008000000 */
[----:B--2---:R-:W-:Y:S01]  /*2f70*/  ULEA UR5, UR5, UR4, 0x18 ;  /* 0x0000000405057291 */ /* 0x004fe2000f8ec0ff */
[----:B------:R-:W-:Y:S01]  /*2f80*/  UMOV UR24, 0x0 ;  /* 0x0000000000187882 */ /* 0x000fe20000000000 */
[----:B------:R-:W-:-:S02]  /*2f90*/  UMOV UR25, 0x8208010 ;  /* 0x0820801000197882 */ /* 0x000fc40000000000 */
[----:B------:R-:W-:Y:S02]  /*2fa0*/  UIADD3 UR10, UPT, UPT, UR5, 0x8400, URZ ;  /* 0x00008400050a7890 */ /* 0x000fe4000fffe0ff */
[----:B------:R-:W-:Y:S02]  /*2fb0*/  UIADD3 UR11, UPT, UPT, UR5, 0x20400, URZ ;  /* 0x00020400050b7890 */ /* 0x000fe4000fffe0ff */
[----:B----4-:R-:W-:Y:S01]  /*2fc0*/  UIADD3 UR7, UPT, UPT, UR7, 0x3f, URZ ;  /* 0x0000003f07077890 */ /* 0x010fe2000fffe0ff */
[----:B-1----:R-:W1:Y:S01]  /*2fd0*/  LDS R0, [UR5+0x160] ;  /* 0x00016005ff007984 */ /* 0x002e620008000800 */
[----:B------:R-:W-:Y:S02]  /*2fe0*/  USHF.R.U32.HI UR10, URZ, 0x4, UR10 ;  /* 0x00000004ff0a7899 */ /* 0x000fe4000801160a */
[----:B------:R-:W-:Y:S02]  /*2ff0*/  USHF.R.S32.HI UR4, URZ, 0x1f, UR7 ;  /* 0x0000001fff047899 */ /* 0x000fe40008011407 */
[----:B------:R-:W-:-:S02]  /*3000*/  USHF.R.U32.HI UR11, URZ, 0x4, UR11 ;  /* 0x00000004ff0b7899 */ /* 0x000fc4000801160b */
[----:B------:R-:W-:Y:S02]  /*3010*/  ULEA.HI UR4, UR4, UR7, URZ, 0x6 ;  /* 0x0000000704047291 */ /* 0x000fe4000f8f30ff */
[----:B------:R-:W-:Y:S02]  /*3020*/  ULOP3.LUT UR10, UR10, 0x3fff, URZ, 0xc0, !UPT ;  /* 0x00003fff0a0a7892 */ /* 0x000fe4000f8ec0ff */
[----:B------:R-:W-:Y:S02]  /*3030*/  USHF.R.S32.HI UR4, URZ, 0x6, UR4 ;  /* 0x00000006ff047899 */ /* 0x000fe40008011404 */
[----:B------:R-:W-:Y:S02]  /*3040*/  ULOP3.LUT UR11, UR11, 0x3fff, URZ, 0xc0, !UPT ;  /* 0x00003fff0b0b7892 */ /* 0x000fe4000f8ec0ff */
[----:B------:R-:W-:Y:S01]  /*3050*/  UISETP.LT.AND UP0, UPT, UR4, 0x1, UPT ;  /* 0x000000010400788c */ /* 0x000fe2000bf01270 */
[----:B------:R-:W-:Y:S01]  /*3060*/  UMOV UR22, 0x0 ;  /* 0x0000000000167882 */ /* 0x000fe20000000000 */
[----:B------:R-:W-:-:S02]  /*3070*/  UMOV UR23, 0x8208010 ;  /* 0x0820801000177882 */ /* 0x000fc40000000000 */
[----:B------:R-:W-:Y:S02]  /*3080*/  USEL UR9, UR4, 0x1, !UP0 ;  /* 0x0000000104097887 */ /* 0x000fe4000c000000 */
[----:B------:R-:W-:Y:S02]  /*3090*/  ULOP3.LUT UR10, UR10, 0x2000000, URZ, 0xfc, !UPT ;  /* 0x020000000a0a7892 */ /* 0x000fe4000f8efcff */
[----:B------:R-:W-:Y:S02]  /*30a0*/  ULOP3.LUT UR11, UR11, 0x10000, URZ, 0xfc, !UPT ;  /* 0x000100000b0b7892 */ /* 0x000fe4000f8efcff */
[----:B------:R-:W-:Y:S02]  /*30b0*/  UIADD3 UR9, UPT, UPT, -UR9, URZ, URZ ;  /* 0x000000ff09097290 */ /* 0x000fe4000fffe1ff */
[----:B---3--:R-:W-:Y:S01]  /*30c0*/  UISETP.GE.AND UP3, UPT, UR6, 0x1, UPT ;  /* 0x000000010600788c */ /* 0x008fe2000bf66270 */
[----:B------:R-:W-:Y:S01]  /*30d0*/  UMOV UR20, 0x0 ;  /* 0x0000000000147882 */ /* 0x000fe20000000000 */
[----:B------:R-:W-:Y:S01]  /*30e0*/  UMOV UR21, 0x8208010 ;  /* 0x0820801000157882 */ /* 0x000fe20000000000 */
[----:B------:R-:W-:Y:S01]  /*30f0*/  UMOV UR18, 0x0 ;  /* 0x0000000000127882 */ /* 0x000fe20000000000 */
[----:B------:R-:W-:Y:S01]  /*3100*/  UMOV UR19, 0x8208010 ;  /* 0x0820801000137882 */ /* 0x000fe20000000000 */
[----:B-1----:R-:W-:-:S15]  /*3110*/  R2UR UR16, R0 ;  /* 0x00000000001072ca */ /* 0x002fde00000e0000 */
.L_x_61:
[----:B------:R-:W-:Y:S02]  /*3120*/  LEA R0, R10, UR5, 0x3 ;  /* 0x000000050a007c11 */ /* 0x000fe4000f8e18ff */
[----:B------:R-:W-:Y:S02]  /*3130*/  SHF.L.U32 R2, R9, 0x1f, RZ ;  /* 0x0000001f09027819 */ /* 0x000fe400000006ff */
[----:B------:R-:W-:Y:S01]  /*3140*/  PLOP3.LUT P0, PT, PT, PT, UP3, 0x80, 0x8 ;  /* 0x000000000008781c */ /* 0x000fe20003f0f038 */
[----:B------:R-:W-:Y:S01]  /*3150*/  VIADD R3, R0, 0xc0 ;  /* 0x000000c000037836 */ /* 0x000fe20000000000 */
[----:B-1----:R-:W1:Y:S02]  /*3160*/  SYNCS.PHASECHK.TRANS64.TRYWAIT P1, [R0+URZ+0xb0], R2 ;  /* 0x0000b002000075a7 */ /* 0x002e6400080211ff */
[----:B-1-3--:R-:W-:Y:S09]  /*3170*/  @!P1 BRA `(.L_x_55) ;  /* 0x0000006000749947 */ /* 0x00aff20003800000 */
.L_x_152:
[----:B------:R-:W-:Y:S01]  /*3180*/  LEA R4, R10, UR5, 0x4 ;  /* 0x000000050a047c11 */ /* 0x000fe2000f8e20ff */
[----:B------:R-:W-:Y:S01]  /*3190*/  @UP3 ULEA UR6, UR14, UR5, 0x3 ;  /* 0x000000050e063291 */ /* 0x000fe2000f8e18ff */
[----:B------:R-:W-:Y:S01]  /*31a0*/  PLOP3.LUT P2, PT, PT, PT, PT, 0x80, 0x8 ;  /* 0x000000000008781c */ /* 0x000fe20003f4f070 */
[----:B------:R-:W-:Y:S01]  /*31b0*/  ULEA UR7, UR15, UR5, 0x3 ;  /* 0x000000050f077291 */ /* 0x000fe2000f8e18ff */
[----:B------:R-:W-:Y:S01]  /*31c0*/  PRMT R3, RZ, 0x654, R3 ;  /* 0x00000654ff037816 */ /* 0x000fe20000000003 */
[----:B------:R-:W-:Y:S01]  /*31d0*/  ULEA UR8, UR15, UR16, 0x7 ;  /* 0x000000100f087291 */ /* 0x000fe2000f8e38ff */
[----:B------:R-:W2:Y:S01]  /*31e0*/  LDS.128 R4, [R4+0x140] ;  /* 0x0001400004047984 */ /* 0x000ea20000000c00 */
[----:B-1----:R-:W-:Y:S02]  /*31f0*/  @P0 SHF.L.U32 R2, R8, 0x1f, RZ ;  /* 0x0000001f08020819 */ /* 0x002fe400000006ff */
[----:B------:R-:W-:Y:S01]  /*3200*/  SHF.L.U32 R0, R11, 0x1f, RZ ;  /* 0x0000001f0b007819 */ /* 0x000fe200000006ff */
[----:B------:R-:W-:Y:S01]  /*3210*/  @!PT LDS RZ, [RZ] ;  /* 0x00000000fffff984 */ /* 0x000fe20000000800 */
[----:B------:R-:W-:Y:S01]  /*3220*/  @!PT LDS RZ, [RZ] ;  /* 0x00000000fffff984 */ /* 0x000fe20000000800 */
[----:B------:R-:W-:Y:S01]  /*3230*/  @!PT LDS RZ, [RZ] ;  /* 0x00000000fffff984 */ /* 0x000fe20000000800 */
[----:B------:R-:W-:Y:S01]  /*3240*/  @!PT LDS RZ, [RZ] ;  /* 0x00000000fffff984 */ /* 0x000fe20000000800 */
[----:B------:R1:W-:Y:S06]  /*3250*/  MEMBAR.ALL.CTA ;  /* 0x0000000000007992 */ /* 0x0003ec0000008000 */
[----:B-1----:R-:W1:Y:S02]  /*3260*/  FENCE.VIEW.ASYNC.S ;  /* 0x00000000000073c6 */ /* 0x002e640000000000 */
[----:B-1----:R1:W-:Y:S01]  /*3270*/  SYNCS.ARRIVE.TRANS64.RED.A1T0 RZ, [R3+URZ], RZ ;  /* 0x000000ff03ff79a7 */ /* 0x0023e200081004ff */
[----:B------:R1:W3:Y:S01]  /*3280*/  @P0 SYNCS.PHASECHK.TRANS64.TRYWAIT P2, [UR6], R2 ;  /* 0x00000002ff0005a7 */ /* 0x0002e20008041106 */
[----:B--2---:R-:W-:Y:S01]  /*3290*/  LOP3.LUT P1, RZ, R6, 0x1, RZ, 0xc0, !PT ;  /* 0x0000000106ff7812 */ /* 0x004fe2000782c0ff */
[----:B------:R-:W2:Y:S02]  /*32a0*/  SYNCS.PHASECHK.TRANS64.TRYWAIT P0, [UR7+0xf0], R0 ;  /* 0x0000f000ff0075a7 */ /* 0x000ea40008001107 */
[----:B-123--:R-:W-:Y:S10]  /*32b0*/  @!P0 BRA `(.L_x_56) ;  /* 0x0000006000388947 */ /* 0x00eff40003800000 */
.L_x_154:
[----:B------:R-:W-:Y:S01]  /*32c0*/  IADD3 R10, PT, PT, R10, 0x1, RZ ;  /* 0x000000010a0a7810 */ /* 0x000fe20007ffe0ff */
[----:B------:R-:W-:Y:S06]  /*32d0*/  BRA.U !UP3, `(.L_x_57) ;  /* 0x000000010bc07547 */ /* 0x000fec000b800000 */
[----:B------:R-:W-:Y:S01]  /*32e0*/  UPLOP3.LUT UP4, UPT, UPT, UPT, UPT, 0x40, 0x4 ;  /* 0x000000000004789c */ /* 0x000fe20003f8e870 */
[----:B------:R-:W-:Y:S01]  /*32f0*/  UMOV UR13, UR9 ;  /* 0x00000009000d7c82 */ /* 0x000fe20008000000 */
[----:B------:R-:W-:Y:S01]  /*3300*/  UMOV UR12, UR4 ;  /* 0x00000004000c7c82 */ /* 0x000fe20008000000 */
[----:B------:R-:W-:-:S08]  /*3310*/  UMOV UR17, UR14 ;  /* 0x0000000e00117c82 */ /* 0x000fd00008000000 */
.L_x_60:
[----:B------:R-:W-:Y:S02]  /*3320*/  UIADD3 UR13, UPT, UPT, UR13, 0x1, URZ ;  /* 0x000000010d0d7890 */ /* 0x000fe4000fffe0ff */
[----:B--2---:R-:W-:Y:S02]  /*3330*/  ULEA UR6, UR17, UR5, 0x3 ;  /* 0x0000000511067291 */ /* 0x004fe4000f8e18ff */
[----:B------:R-:W-:Y:S01]  /*3340*/  UISETP.NE.AND UP0, UPT, UR13, URZ, UPT ;  /* 0x000000ff0d00728c */ /* 0x000fe2000bf05270 */
[----:B---3--:R-:W-:Y:S10]  /*3350*/  @P2 BRA `(.L_x_58) ;  /* 0x00000000000c2947 */ /* 0x008ff40003800000 */
[----:B-1----:R-:W-:Y:S04]  /*3360*/  SHF.L.U32 R2, R8, 0x1f, RZ ;  /* 0x0000001f08027819 */ /* 0x002fe800000006ff */
[----:B------:R-:W1:Y:S02]  /*3370*/  SYNCS.PHASECHK.TRANS64.TRYWAIT P0, [UR6], R2 ;  /* 0x00000002ff0075a7 */ /* 0x000e640008001106 */
[----:B-1----:R-:W-:Y:S05]  /*3380*/  @!P0 BRA `(.L_x_59) ;  /* 0x00000060001c8947 */ /* 0x002fea0003800000 */
.L_x_58:
[----:B------:R-:W-:Y:S01]  /*3390*/  UISETP.NE.AND UP1, UPT, UR12, 0x1, UPT ;  /* 0x000000010c00788c */ /* 0x000fe2000bf25270 */
[----:B------:R-:W-:Y:S01]  /*33a0*/  PLOP3.LUT P2, PT, PT, PT, PT, 0x80, 0x8 ;  /* 0x000000000008781c */ /* 0x000fe20003f4f070 */
[----:B------:R-:W-:Y:S02]  /*33b0*/  UIADD3 UR14, UPT, UPT, UR17, 0x1, URZ ;  /* 0x00000001110e7890 */ /* 0x000fe4000fffe0ff */
[----:B------:R-:W-:Y:S02]  /*33c0*/  ULEA UR28, UR17, UR11, 0xa ;  /* 0x0000000b111c7291 */ /* 0x000fe4000f8e50ff */
[----:B------:R-:W-:Y:S01]  /*33d0*/  UISETP.NE.AND UP2, UPT, UR14, 0x6, UPT ;  /* 0x000000060e00788c */ /* 0x000fe2000bf45270 */
[----:B------:R-:W-:Y:S01]  /*33e0*/  PLOP3.LUT P0, PT, PT, PT, UP1, 0x80, 0x8 ;  /* 0x000000000008781c */ /* 0x000fe20003f0f018 */
[----:B------:R-:W-:Y:S02]  /*33f0*/  UIADD3 UR40, UPT, UPT, UR28, 0x2, URZ ;  /* 0x000000021c287890 */ /* 0x000fe4000fffe0ff */
[----:B------:R-:W-:Y:S02]  /*3400*/  USEL UR27, URZ, 0x1, UP2 ;  /* 0x00000001ff1b7887 */ /* 0x000fe40009000000 */
[----:B------:R-:W-:Y:S02]  /*3410*/  USEL UR14, UR14, URZ, UP2 ;  /* 0x000000ff0e0e7287 */ /* 0x000fe40009000000 */
[----:B------:R-:W-:Y:S02]  /*3420*/  UIADD3 UR36, UPT, UPT, UR28, 0x4, URZ ;  /* 0x000000041c247890 */ /* 0x000fe4000fffe0ff */
[----:B------:R-:W-:Y:S01]  /*3430*/  @UP1 ULEA UR26, UR14, UR5, 0x3 ;  /* 0x000000050e1a1291 */ /* 0x000fe2000f8e18ff */
[----:B------:R-:W-:Y:S01]  /*3440*/  LOP3.LUT R8, R8, UR27, RZ, 0x3c, !PT ;  /* 0x0000001b08087c12 */ /* 0x000fe2000f8e3cff */
[----:B------:R-:W-:Y:S02]  /*3450*/  UIADD3 UR32, UPT, UPT, UR28, 0x6, URZ ;  /* 0x000000061c207890 */ /* 0x000fe4000fffe0ff */
[----:B------:R-:W-:Y:S01]  /*3460*/  UIADD3 UR6, UPT, UPT, UR6, 0x30, URZ ;  /* 0x0000003006067890 */ /* 0x000fe2000fffe0ff */
[----:B-1----:R-:W-:Y:S01]  /*3470*/  @P0 SHF.L.U32 R0, R8, 0x1f, RZ ;  /* 0x0000001f08000819 */ /* 0x002fe200000006ff */
[----:B------:R-:W-:Y:S01]  /*3480*/  UIADD3 UR12, UPT, UPT, UR12, -0x1, URZ ;  /* 0xffffffff0c0c7890 */ /* 0x000fe2000fffe0ff */
[----:B------:R-:W-:Y:S02]  /*3490*/  UMOV UR29, 0x40004040 ;  /* 0x40004040001d7882 */ /* 0x000fe40000000000 */
[----:B------:R2:W3:Y:S01]  /*34a0*/  @P0 SYNCS.PHASECHK.TRANS64.TRYWAIT P2, [UR26], R0 ;  /* 0x00000000ff0005a7 */ /* 0x0004e2000804111a */
[----:B------:R-:W-:Y:S01]  /*34b0*/  ULEA UR26, UR17, UR10, 0xa ;  /* 0x0000000a111a7291 */ /* 0x000fe2000f8e50ff */
[----:B------:R-:W-:Y:S01]  /*34c0*/  UMOV UR27, 0x40004040 ;  /* 0x40004040001b7882 */ /* 0x000fe20000000000 */
[----:B------:R-:W-:Y:S02]  /*34d0*/  UMOV UR41, 0x40004040 ;  /* 0x4000404000297882 */ /* 0x000fe40000000000 */
[----:B------:R-:W-:Y:S02]  /*34e0*/  UIADD3 UR38, UPT, UPT, UR26, 0x80, URZ ;  /* 0x000000801a267890 */ /* 0x000fe4000fffe0ff */
[----:B------:R-:W-:Y:S02]  /*34f0*/  UIADD3 UR34, UPT, UPT, UR26, 0x100, URZ ;  /* 0x000001001a227890 */ /* 0x000fe4000fffe0ff */
[----:B------:R-:W-:Y:S01]  /*3500*/  UIADD3 UR30, UPT, UPT, UR26, 0x180, URZ ;  /* 0x000001801a1e7890 */ /* 0x000fe2000fffe0ff */
[----:B------:R2:W-:Y:S01]  /*3510*/  UTCHMMA gdesc[UR26], gdesc[UR28], tmem[UR8], tmem[UR24], idesc[UR25], UP4 ;  /* 0x00ff181c1a0075ea */ /* 0x0005e2000a000008 */
[----:B------:R-:W-:Y:S01]  /*3520*/  UPLOP3.LUT UP4, UPT, UPT, UPT, UPT, 0x80, 0x8 ;  /* 0x000000000008789c */ /* 0x000fe20003f8f070 */
[----:B------:R-:W-:Y:S01]  /*3530*/  UMOV UR39, 0x40004040 ;  /* 0x4000404000277882 */ /* 0x000fe20000000000 */
[----:B------:R-:W-:Y:S01]  /*3540*/  UMOV UR37, 0x40004040 ;  /* 0x4000404000257882 */ /* 0x000fe20000000000 */
[----:B------:R2:W-:Y:S01]  /*3550*/  UTCHMMA gdesc[UR38], gdesc[UR40], tmem[UR8], tmem[UR22], idesc[UR23], UPT ;  /* 0x00ff1628260075ea */ /* 0x0005e2000b800008 */
[----:B------:R-:W-:Y:S01]  /*3560*/  UMOV UR35, 0x40004040 ;  /* 0x4000404000237882 */ /* 0x000fe20000000000 */
[----:B------:R-:W-:Y:S01]  /*3570*/  UMOV UR33, 0x40004040 ;  /* 0x4000404000217882 */ /* 0x000fe20000000000 */
[----:B------:R-:W-:Y:S01]  /*3580*/  UMOV UR31, 0x40004040 ;  /* 0x40004040001f7882 */ /* 0x000fe20000000000 */
[----:B------:R2:W-:Y:S01]  /*3590*/  UTCHMMA gdesc[UR34], gdesc[UR36], tmem[UR8], tmem[UR20], idesc[UR21], UPT ;  /* 0x00ff1424220075ea */ /* 0x0005e2000b800008 */
[----:B------:R2:W-:Y:S01]  /*35a0*/  UTCHMMA gdesc[UR30], gdesc[UR32], tmem[UR8], tmem[UR18], idesc[UR19], UPT ;  /* 0x00ff12201e0075ea */ /* 0x0005e2000b800008 */
[----:B------:R2:W-:Y:S01]  /*35b0*/  UTCBAR [UR6], URZ ;  /* 0x000000ff060073e9 */ /* 0x0005e200080000ff */
[----:B------:R-:W-:Y:S01]  /*35c0*/  UMOV UR17, UR14 ;  /* 0x0000000e00117c82 */ /* 0x000fe20008000000 */
[----:B------:R-:W-:Y:S05]  /*35d0*/  BRA.U UP0, `(.L_x_60) ;  /* 0xfffffffd00507547 */ /* 0x000fea000b83ffff */
.L_x_57:
[----:B------:R-:W-:Y:S01]  /*35e0*/  UIADD3 UR15, UPT, UPT, UR15, 0x1, URZ ;  /* 0x000000010f0f7890 */ /* 0x000fe2000fffe0ff */
[C---:B------:R-:W-:Y:S01]  /*35f0*/  ISETP.NE.AND P0, PT, R10.reuse, 0x2, PT ;  /* 0x000000020a00780c */ /* 0x040fe20003f05270 */
[----:B------:R-:W-:Y:S02]  /*3600*/  UIADD3 UR7, UPT, UPT, UR7, 0xd0, URZ ;  /* 0x000000d007077890 */ /* 0x000fe4000fffe0ff */
[----:B------:R-:W-:Y:S01]  /*3610*/  UISETP.NE.AND UP0, UPT, UR15, 0x4, UPT ;  /* 0x000000040f00788c */ /* 0x000fe2000bf05270 */
[----:B-12---:R-:W-:Y:S02]  /*3620*/  SEL R0, RZ, 0x1, P0 ;  /* 0x00000001ff007807 */ /* 0x006fe40000000000 */
[----:B------:R-:W-:Y:S01]  /*3630*/  SEL R10, R10, RZ, P0 ;  /* 0x000000ff0a0a7207 */ /* 0x000fe20000000000 */
[----:B------:R-:W-:Y:S01]  /*3640*/  USEL UR6, URZ, 0x1, UP0 ;  /* 0x00000001ff067887 */ /* 0x000fe20008000000 */
[----:B------:R-:W-:Y:S01]  /*3650*/  LOP3.LUT R9, R9, R0, RZ, 0x3c, !PT ;  /* 0x0000000009097212 */ /* 0x000fe200078e3cff */
[----:B------:R-:W-:Y:S01]  /*3660*/  USEL UR15, UR15, URZ, UP0 ;  /* 0x000000ff0f0f7287 */ /* 0x000fe20008000000 */
[----:B------:R1:W-:Y:S03]  /*3670*/  UTCBAR [UR7], URZ ;  /* 0x000000ff070073e9 */ /* 0x0003e600080000ff */
[----:B------:R-:W-:Y:S01]  /*3680*/  LOP3.LUT R11, R11, UR6, RZ, 0x3c, !PT ;  /* 0x000000060b0b7c12 */ /* 0x000fe2000f8e3cff */
[----:B------:R-:W-:Y:S07]  /*3690*/  @P1 BRA `(.L_x_61) ;  /* 0xfffffff800a01947 */ /* 0x000fee000383ffff */
[----:B------:R-:W2:Y:S01]  /*36a0*/  S2UR UR4, SR_CgaCtaId ;  /* 0x00000000000479c3 */ /* 0x000ea20000008800 */
[----:B------:R-:W-:Y:S01]  /*36b0*/  ELECT P0, URZ, PT ;  /* 0x0000000000ff782f */ /* 0x000fe20003800000 */
[----:B------:R-:W-:Y:S01]  /*36c0*/  IMAD.MOV.U32 R0, RZ, RZ, 0x1 ;  /* 0x00000001ff007424 */ /* 0x000fe200078e00ff */
[----:B------:R-:W-:Y:S01]  /*36d0*/  UIADD3 UR5, UPT, UPT, UR5, 0xf0, URZ ;  /* 0x000000f005057890 */ /* 0x000fe2000fffe0ff */
[----:B------:R-:W-:Y:S01]  /*36e0*/  SHF.L.U32 R2, R11, 0x1f, RZ ;  /* 0x0000001f0b027819 */ /* 0x000fe200000006ff */
[----:B------:R-:W-:-:S03]  /*36f0*/  UMOV UR6, 0x40 ;  /* 0x0000004000067882 */ /* 0x000fc60000000000 */
[----:B------:R-:W-:Y:S01]  /*3700*/  UVIRTCOUNT.DEALLOC.SMPOOL 0x80 ;  /* 0x000000800000784c */ /* 0x000fe20000000000 */
[----:B--2---:R-:W-:Y:S02]  /*3710*/  ULEA UR4, UR4, UR6, 0x18 ;  /* 0x0000000604047291 */ /* 0x004fe4000f8ec0ff */
[----:B------:R-:W-:-:S07]  /*3720*/  ULEA UR6, UR15, UR5, 0x3 ;  /* 0x000000050f067291 */ /* 0x000fce000f8e18ff */
[----:B------:R2:W-:Y:S02]  /*3730*/  @P0 STS.U8 [UR4+0x1c], R0 ;  /* 0x00001c00ff000988 */ /* 0x0005e40008000004 */
[----:B------:R-:W4:Y:S02]  /*3740*/  SYNCS.PHASECHK.TRANS64.TRYWAIT P0, [UR6], R2 ;  /* 0x00000002ff0075a7 */ /* 0x000f240008001106 */
[----:B--2-4-:R-:W-:Y:S05]  /*3750*/  @!P0 BRA `(.L_x_62) ;  /* 0x0000005c00408947 */ /* 0x014fea0003800000 */
.L_x_157:
[----:B-1----:R-:W-:-:S04]  /*3760*/  UIADD3 UR7, UPT, UPT, UR15, 0x1, URZ ;  /* 0x000000010f077890 */ /* 0x002fc8000fffe0ff */
[----:B------:R-:W-:-:S04]  /*3770*/  UISETP.NE.AND UP0, UPT, UR7, 0x4, UPT ;  /* 0x000000040700788c */ /* 0x000fc8000bf05270 */
[----:B------:R-:W-:Y:S02]  /*3780*/  USEL UR8, URZ, 0x1, UP0 ;  /* 0x00000001ff087887 */ /* 0x000fe40008000000 */
[----:B------:R-:W-:-:S04]  /*3790*/  USEL UR7, UR7, URZ, UP0 ;  /* 0x000000ff07077287 */ /* 0x000fc80008000000 */
[----:B------:R-:W-:Y:S01]  /*37a0*/  ULEA UR6, UR7, UR5, 0x3 ;  /* 0x0000000507067291 */ /* 0x000fe2000f8e18ff */
[----:B--2---:R-:W-:-:S04]  /*37b0*/  LOP3.LUT R2, R11, UR8, RZ, 0x3c, !PT ;  /* 0x000000080b027c12 */ /* 0x004fc8000f8e3cff */
[----:B------:R-:W-:-:S04]  /*37c0*/  SHF.L.U32 R3, R2, 0x1f, RZ ;  /* 0x0000001f02037819 */ /* 0x000fc800000006ff */
[----:B------:R-:W1:Y:S02]  /*37d0*/  SYNCS.PHASECHK.TRANS64.TRYWAIT P0, [UR6], R3 ;  /* 0x00000003ff0075a7 */ /* 0x000e640008001106 */
[----:B-1----:R-:W-:Y:S05]  /*37e0*/  @!P0 BRA `(.L_x_63) ;  /* 0x0000005c00348947 */ /* 0x002fea0003800000 */
.L_x_159:
        /* <DEDUP_REMOVED lines=9> */
.L_x_161:
[----:B------:R-:W-:-:S04]  /*3880*/  UIADD3 UR7, UPT, UPT, UR7, 0x1, URZ ;  /* 0x0000000107077890 */ /* 0x000fc8000fffe0ff */
[----:B------:R-:W-:-:S04]  /*3890*/  UISETP.NE.AND UP0, UPT, UR7, 0x4, UPT ;  /* 0x000000040700788c */ /* 0x000fc8000bf05270 */
[----:B------:R-:W-:Y:S02]  /*38a0*/  USEL UR6, URZ, 0x1, UP0 ;  /* 0x00000001ff067887 */ /* 0x000fe40008000000 */
[----:B------:R-:W-:-:S04]  /*38b0*/  USEL UR7, UR7, URZ, UP0 ;  /* 0x000000ff07077287 */ /* 0x000fc80008000000 */
[----:B------:R-:W-:Y:S01]  /*38c0*/  ULEA UR7, UR7, UR5, 0x3 ;  /* 0x0000000507077291 */ /* 0x000fe2000f8e18ff */
[----:B------:R-:W-:-:S04]  /*38d0*/  LOP3.LUT R2, R2, UR6, RZ, 0x3c, !PT ;  /* 0x0000000602027c12 */ /* 0x000fc8000f8e3cff */
[----:B------:R-:W-:-:S04]  /*38e0*/  SHF.L.U32 R2, R2, 0x1f, RZ ;  /* 0x0000001f02027819 */ /* 0x000fc800000006ff */
[----:B------:R-:W2:Y:S02]  /*38f0*/  SYNCS.PHASECHK.TRANS64.TRYWAIT P0, [UR7], R2 ;  /* 0x00000002ff0075a7 */ /* 0x000ea40008001107 */
[----:B--2---:R-:W-:Y:S05]  /*3900*/  @!P0 BRA `(.L_x_65) ;  /* 0x0000005c001c8947 */ /* 0x004fea0003800000 */
.L_x_163:
[----:B------:R-:W-:Y:S01]  /*3910*/  NOP ;  /* 0x0000000000007918 */ /* 0x000fe20000000000 */
[----:B-1----:R-:W1:Y:S01]  /*3920*/  LDS R0, [UR4+0x14] ;  /* 0x00001404ff007984 */ /* 0x002e620008000800 */
[----:B------:R-:W-:Y:S01]  /*3930*/  ULOP3.LUT UR6, UR16, 0xffff, URZ, 0xc0, !UPT ;  /* 0x0000ffff10067892 */ /* 0x000fe2000f8ec0ff */
[----:B------:R-:W-:Y:S01]  /*3940*/  UMOV UR8, 0xffff ;  /* 0x0000ffff00087882 */ /* 0x000fe20000000000 */
[----:B------:R-:W-:Y:S02]  /*3950*/  UMOV UR5, 0x1 ;  /* 0x0000000100057882 */ /* 0x000fe40000000000 */
[----:B------:R-:W-:-:S04]  /*3960*/  USHF.R.U32.HI UR6, URZ, 0x5, UR6 ;  /* 0x00000005ff067899 */ /* 0x000fc80008011606 */
[----:B------:R-:W-:Y:S02]  /*3970*/  USHF.L.U32 UR8, UR8, UR6, URZ ;  /* 0x0000000608087299 */ /* 0x000fe400080006ff */
[----:B------:R-:W-:-:S04]  /*3980*/  USHF.L.U32 UR5, UR5, UR6, URZ ;  /* 0x0000000605057299 */ /* 0x000fc800080006ff */
[----:B-1----:R-:W-:-:S04]  /*3990*/  LOP3.LUT R0, R0, UR8, RZ, 0xc0, !PT ;  /* 0x0000000800007c12 */ /* 0x002fc8000f8ec0ff */
[----:B------:R-:W-:-:S13]  /*39a0*/  ISETP.NE.AND P0, PT, R0, UR8, PT ;  /* 0x0000000800007c0c */ /* 0x000fda000bf05270 */
[----:B------:R-:W-:Y:S05]  /*39b0*/  @P0 BRA `(.L_x_66) ;  /* 0x0000000000580947 */ /* 0x000fea0003800000 */
[----:B------:R-:W1:Y:S02]  /*39c0*/  LDS R0, [UR4+0x18] ;  /* 0x00001804ff007984 */ /* 0x000e640008000800 */
[----:B-1----:R-:W-:-:S04]  /*39d0*/  LOP3.LUT R0, R0, UR5, RZ, 0xc0, !PT ;  /* 0x0000000500007c12 */ /* 0x002fc8000f8ec0ff */
[----:B------:R-:W-:-:S13]  /*39e0*/  ISETP.NE.AND P0, PT, R0, UR5, PT ;  /* 0x0000000500007c0c */ /* 0x000fda000bf05270 */
[----:B------:R-:W-:Y:S05]  /*39f0*/  @P0 BRA `(.L_x_67) ;  /* 0x00000000003c0947 */ /* 0x000fea0003800000 */
[----:B------:R-:W1:Y:S01]  /*3a00*/  S2R R2, SR_LANEID ;  /* 0x0000000000027919 */ /* 0x000e620000000000 */
[----:B------:R-:W-:Y:S01]  /*3a10*/  ULOP3.LUT UR8, URZ, UR8, URZ, 0x33, !UPT ;  /* 0x00000008ff087292 */ /* 0x000fe2000f8e33ff */
[----:B------:R-:W-:Y:S02]  /*3a20*/  VOTEU.ANY UR7, UPT, PT ;  /* 0x0000000000077886 */ /* 0x000fe400038e0100 */
[----:B------:R-:W-:-:S03]  /*3a30*/  UFLO.U32 UR7, UR7 ;  /* 0x00000007000772bd */ /* 0x000fc600080e0000 */
[----:B------:R-:W-:-:S04]  /*3a40*/  IMAD.U32 R0, RZ, RZ, UR8 ;  /* 0x00000008ff007e24 */ /* 0x000fc8000f8e00ff */
[----:B------:R2:W4:Y:S02]  /*3a50*/  REDUX UR6, R0 ;  /* 0x00000000000673c4 */ /* 0x0005240000000000 */
[----:B------:R1:W-:Y:S02]  /*3a60*/  UTCATOMSWS.AND URZ, UR8 ;  /* 0x0000000800ff79e3 */ /* 0x0003e40008000000 */
[----:B-1----:R-:W-:Y:S02]  /*3a70*/  ISETP.EQ.U32.AND P0, PT, R2, UR7, PT ;  /* 0x0000000702007c0c */ /* 0x002fe4000bf02070 */
[----:B--2---:R-:W-:Y:S02]  /*3a80*/  LOP3.LUT R0, RZ, UR5, RZ, 0x33, !PT ;  /* 0x00000005ff007c12 */ /* 0x004fe4000f8e33ff */
[----:B----4-:R-:W-:Y:S02]  /*3a90*/  MOV R2, UR6 ;  /* 0x0000000600027c02 */ /* 0x010fe40008000f00 */
[----:B------:R-:W1:Y:S07]  /*3aa0*/  REDUX UR5, R0 ;  /* 0x00000000000573c4 */ /* 0x000e6e0000000000 */
[----:B------:R2:W-:Y:S01]  /*3ab0*/  @P0 ATOMS.AND RZ, [UR4+0x14], R2 ;  /* 0x00001402ffff098c */ /* 0x0005e2000a800004 */
[----:B-1----:R-:W-:-:S05]  /*3ac0*/  IMAD.U32 R0, RZ, RZ, UR5 ;  /* 0x00000005ff007e24 */ /* 0x002fca000f8e00ff */
[----:B------:R2:W-:Y:S01]  /*3ad0*/  @P0 ATOMS.AND RZ, [UR4+0x18], R0 ;  /* 0x00001800ffff098c */ /* 0x0005e2000a800004 */
[----:B------:R-:W-:Y:S05]  /*3ae0*/  BRA `(.L_x_68) ;  /* 0x0000000000147947 */ /* 0x000fea0003800000 */
.L_x_67:
[----:B------:R-:W-:Y:S02]  /*3af0*/  MOV R2, 0x3b10 ;  /* 0x00003b1000027802 */ /* 0x000fe40000000f00 */
[----:B---3-5:R-:W-:Y:S05]  /*3b00*/  CALL.REL.NOINC `($__internal_0_$__cuda_sm10x_tcgen05_guardrail_trap_col_being_dealloced_not_returned_by_alloc) ;  /* 0x0000006000047944 */ /* 0x028fea0003c00000 */
[----:B------:R-:W-:Y:S05]  /*3b10*/  BRA `(.L_x_68) ;  /* 0x0000000000087947 */ /* 0x000fea0003800000 */
.L_x_66:
[----:B------:R-:W-:Y:S02]  /*3b20*/  MOV R2, 0x3b40 ;  /* 0x00003b4000027802 */ /* 0x000fe40000000f00 */
[----:B---3-5:R-:W-:Y:S05]  /*3b30*/  CALL.REL.NOINC `($__internal_2_$__cuda_sm10x_tcgen05_guardrail_trap_unallocated_columns_being_dealloced) ;  /* 0x0000006000107944 */ /* 0x028fea0003c00000 */
.L_x_68:
[----:B------:R-:W-:Y:S01]  /*3b40*/  NOP ;  /* 0x0000000000007918 */ /* 0x000fe20000000000 */
[----:B------:R-:W-:Y:S05]  /*3b50*/  EXIT ;  /* 0x000000000000794d */ /* 0x000fea0003800000 */
.L_x_50:
[----:B------:R-:W-:-:S09]  /*3b60*/  UISETP.NE.OR UP2, UPT, UR8, 0x3, !UP2 ;  /* 0x000000030800788c */ /* 0x000fd2000d745670 */
[----:B------:R-:W-:Y:S05]  /*3b70*/  BRA.U UP2, `(.L_x_69) ;  /* 0x0000001102087547 */ /* 0x000fea000b800000 */
[----:B------:R-:W1:Y:S01]  /*3b80*/  LDC R0, c[0x0][0xb30] ;  /* 0x0002cc00ff007b82 */ /* 0x000e620000000800 */
[----:B------:R-:W2:Y:S01]  /*3b90*/  LDCU.64 UR8, c[0x0][0x888] ;  /* 0x00011100ff0877ac */ /* 0x000ea20008000a00 */
[----:B------:R-:W-:Y:S02]  /*3ba0*/  HFMA2 R27, -RZ, RZ, 0, 0 ;  /* 0x00000000ff1b7431 */ /* 0x000fe400000001ff */
[----:B------:R-:W-:Y:S01]  /*3bb0*/  IMAD.MOV.U32 R29, RZ, RZ, 0x1 ;  /* 0x00000001ff1d7424 */ /* 0x000fe200078e00ff */
[----:B------:R-:W-:Y:S01]  /*3bc0*/  MOV R25, 0x2000 ;  /* 0x0000200000197802 */ /* 0x000fe20000000f00 */
[----:B------:R-:W4:Y:S01]  /*3bd0*/  LDCU.64 UR4, c[0x0][0x890] ;  /* 0x00011200ff0477ac */ /* 0x000f220008000a00 */
[----:B------:R-:W-:Y:S01]  /*3be0*/  IMAD.MOV.U32 R28, RZ, RZ, RZ ;  /* 0x000000ffff1c7224 */ /* 0x000fe200078e00ff */
[----:B------:R-:W3:Y:S01]  /*3bf0*/  LDC R24, c[0x0][0x370] ;  /* 0x0000dc00ff187b82 */ /* 0x000ee20000000800 */
[----:B------:R-:W-:Y:S01]  /*3c00*/  UMOV UR7, 0x400 ;  /* 0x0000040000077882 */ /* 0x000fe20000000000 */
[----:B------:R-:W-:-:S02]  /*3c10*/  UPLOP3.LUT UP1, UPT, UPT, UPT, UPT, 0x40, 0x4 ;  /* 0x000000000004789c */ /* 0x000fc40003f2e870 */
[----:B------:R-:W-:-:S04]  /*3c20*/  ULEA UR7, UR37, UR7, 0x18 ;  /* 0x0000000725077291 */ /* 0x000fc8000f8ec0ff */
[----:B------:R-:W3:Y:S01]  /*3c30*/  LDC R3, c[0x0][0xb0c] ;  /* 0x0002c300ff037b82 */ /* 0x000ee20000000800 */
[----:B------:R-:W-:Y:S02]  /*3c40*/  UIADD3 UR13, UPT, UPT, UR7, 0x78, URZ ;  /* 0x00000078070d7890 */ /* 0x000fe4000fffe0ff */
[----:B--2---:R-:W-:Y:S02]  /*3c50*/  UISETP.NE.U32.AND UP2, UPT, UR8, URZ, UPT ;  /* 0x000000ff0800728c */ /* 0x004fe4000bf45070 */
[----:B------:R-:W-:Y:S02]  /*3c60*/  UIADD3 UR33, UPT, UPT, UR7, 0x60, URZ ;  /* 0x0000006007217890 */ /* 0x000fe4000fffe0ff */
[----:B----4-:R-:W-:Y:S01]  /*3c70*/  UISETP.NE.U32.AND UP3, UPT, UR4, URZ, UPT ;  /* 0x000000ff0400728c */ /* 0x010fe2000bf65070 */
[----:B------:R-:W2:Y:S01]  /*3c80*/  LDC R18, c[0x0][0xb20] ;  /* 0x0002c800ff127b82 */ /* 0x000ea20000000800 */
[----:B-1----:R-:W-:Y:S01]  /*3c90*/  ISETP.NE.AND P1, PT, R0, 0x1, PT ;  /* 0x000000010000780c */ /* 0x002fe20003f25270 */
[----:B------:R-:W-:-:S02]  /*3ca0*/  UISETP.NE.AND.EX UP2, UPT, UR9, URZ, UPT, UP2 ;  /* 0x000000ff0900728c */ /* 0x000fc4000bf45320 */
[----:B------:R-:W-:Y:S02]  /*3cb0*/  UIADD3 UR25, UPT, UPT, UR7, 0x68, URZ ;  /* 0x0000006807197890 */ /* 0x000fe4000fffe0ff */
[----:B------:R-:W-:Y:S02]  /*3cc0*/  UIADD3 UR17, UPT, UPT, UR7, 0x70, URZ ;  /* 0x0000007007117890 */ /* 0x000fe4000fffe0ff */
[----:B------:R-:W1:Y:S01]  /*3cd0*/  LDC.64 R30, c[0x0][0x348] ;  /* 0x0000d200ff1e7b82 */ /* 0x000e620000000a00 */
[----:B------:R-:W-:Y:S02]  /*3ce0*/  UPRMT UR13, UR37, 0x654, UR13 ;  /* 0x00000654250d7896 */ /* 0x000fe4000800000d */
[----:B------:R-:W-:-:S05]  /*3cf0*/  UISETP.NE.AND.EX UP3, UPT, UR5, URZ, UPT, UP3 ;  /* 0x000000ff0500728c */ /* 0x000fca000bf65330 */
[----:B------:R-:W4:Y:S08]  /*3d00*/  LDC.64 R16, c[0x0][0xb10] ;  /* 0x0002c400ff107b82 */ /* 0x000f300000000a00 */
[----:B------:R-:W1:Y:S08]  /*3d10*/  LDC.64 R6, c[0x0][0xb18] ;  /* 0x0002c600ff067b82 */ /* 0x000e700000000a00 */
[----:B------:R-:W1:Y:S08]  /*3d20*/  LDC.64 R4, c[0x0][0xb28] ;  /* 0x0002ca00ff047b82 */ /* 0x000e700000000a00 */
[----:B--23--:R-:W1:Y:S02]  /*3d30*/  LDC R19, c[0x0][0x374] ;  /* 0x0000dd00ff137b82 */ /* 0x00ce640000000800 */
.L_x_80:
[C---:B------:R-:W-:Y:S02]  /*3d40*/  LEA R0, R28.reuse, UR7, 0x3 ;  /* 0x000000071c007c11 */ /* 0x040fe4000f8e18ff */
[----:B------:R-:W-:Y:S02]  /*3d50*/  SHF.L.U32 R2, R27, 0x1f, RZ ;  /* 0x0000001f1b027819 */ /* 0x000fe400000006ff */
[----:B------:R-:W-:Y:S02]  /*3d60*/  LEA R20, R28, UR7, 0x4 ;  /* 0x000000071c147c11 */ /* 0x000fe4000f8e20ff */
[----:B--2---:R-:W2:Y:S02]  /*3d70*/  SYNCS.PHASECHK.TRANS64.TRYWAIT P0, [R0+URZ+0xb0], R2 ;  /* 0x0000b002000075a7 */ /* 0x004ea400080011ff */
[----:B--2---:R-:W-:Y:S05]  /*3d80*/  @!P0 BRA `(.L_x_70) ;  /* 0x0000005800148947 */ /* 0x004fea0003800000 */
.L_x_164:
[----:B------:R-:W-:Y:S01]  /*3d90*/  ISETP.GE.AND P0, PT, R40, 0x1, PT ;  /* 0x000000012800780c */ /* 0x000fe20003f06270 */
[----:B------:R-:W3:Y:S01]  /*3da0*/  LDS.128 R20, [R20+0x140] ;  /* 0x0001400014147984 */ /* 0x000ee20000000c00 */
[----:B--2---:R-:W-:Y:S01]  /*3db0*/  VIADD R0, R0, 0xc0 ;  /* 0x000000c000007836 */ /* 0x004fe20000000000 */
[----:B------:R-:W-:Y:S01]  /*3dc0*/  @!PT LDS RZ, [RZ] ;  /* 0x00000000fffff984 */ /* 0x000fe20000000800 */
[----:B------:R-:W-:Y:S01]  /*3dd0*/  @!PT LDS RZ, [RZ] ;  /* 0x00000000fffff984 */ /* 0x000fe20000000800 */
[----:B------:R-:W-:Y:S01]  /*3de0*/  @!PT LDS RZ, [RZ] ;  /* 0x00000000fffff984 */ /* 0x000fe20000000800 */
[----:B------:R-:W-:Y:S01]  /*3df0*/  @!PT LDS RZ, [RZ] ;  /* 0x00000000fffff984 */ /* 0x000fe20000000800 */
[----:B------:R2:W-:Y:S06]  /*3e00*/  MEMBAR.ALL.CTA ;  /* 0x0000000000007992 */ /* 0x0005ec0000008000 */
[----:B--2---:R-:W2:Y:S01]  /*3e10*/  FENCE.VIEW.ASYNC.S ;  /* 0x00000000000073c6 */ /* 0x004ea20000000000 */
[----:B------:R-:W-:Y:S04]  /*3e20*/  PRMT R0, RZ, 0x654, R0 ;  /* 0x00000654ff007816 */ /* 0x000fe80000000000 */
[----:B--2---:R2:W-:Y:S01]  /*3e30*/  SYNCS.ARRIVE.TRANS64.RED.A1T0 RZ, [R0+URZ], RZ ;  /* 0x000000ff00ff79a7 */ /* 0x0045e200081004ff */
[----:B---3--:R-:W-:Y:S11]  /*3e40*/  LOP3.LUT P3, RZ, R22, 0x1, RZ, 0xc0, !PT ;  /* 0x0000000116ff7812 */ /* 0x008ff6000786c0ff */
[----:B------:R-:W-:Y:S02]  /*3e50*/  @!UPT UIADD3 URZ, UPT, UPT, URZ, URZ, URZ ;  /* 0x000000fffffff290 */ /* 0x000fe4000fffe0ff */
[----:B------:R-:W-:Y:S02]  /*3e60*/  @P3 MOV R11, R20 ;  /* 0x00000014000b3202 */ /* 0x000fe40000000f00 */
[----:B------:R-:W-:Y:S01]  /*3e70*/  @P3 LOP3.LUT R10, R21, 0xffff, RZ, 0xc0, !PT ;  /* 0x0000ffff150a3812 */ /* 0x000fe200078ec0ff */
[----:B--2---:R-:W-:Y:S06]  /*3e80*/  @!P0 BRA `(.L_x_71) ;  /* 0x0000000000a48947 */ /* 0x004fec0003800000 */
[-C--:B-1----:R-:W-:Y:S01]  /*3e90*/  IMAD.HI.U32 R0, R19, R7.reuse, RZ ;  /* 0x0000000713007227 */ /* 0x082fe200078e00ff */
[----:B------:R-:W-:Y:S02]  /*3ea0*/  ISETP.NE.AND P0, PT, R6, 0x1, PT ;  /* 0x000000010600780c */ /* 0x000fe40003f05270 */
[----:B------:R-:W-:Y:S01]  /*3eb0*/  ISETP.NE.AND P2, PT, R40, 0x1, PT ;  /* 0x000000012800780c */ /* 0x000fe20003f45270 */
[----:B----4-:R-:W-:Y:S01]  /*3ec0*/  IMAD.HI.U32 R9, R24, R16, RZ ;  /* 0x0000001018097227 */ /* 0x010fe200078e00ff */
[----:B------:R-:W-:Y:S02]  /*3ed0*/  SHF.R.U32.HI R0, RZ, R18, R0 ;  /* 0x00000012ff007219 */ /* 0x000fe40000011600 */
[----:B------:R-:W-:Y:S01]  /*3ee0*/  ISETP.NE.AND P4, PT, R3, 0x1, PT ;  /* 0x000000010300780c */ /* 0x000fe20003f85270 */
[----:B------:R-:W-:Y:S01]  /*3ef0*/  IMAD.HI.U32 R13, R10, R7, RZ ;  /* 0x000000070a0d7227 */ /* 0x000fe200078e00ff */
[----:B------:R-:W-:Y:S02]  /*3f00*/  SHF.R.U32.HI R9, RZ, R17, R9 ;  /* 0x00000011ff097219 */ /* 0x000fe40000011609 */
[----:B------:R-:W-:Y:S01]  /*3f10*/  SEL R0, R19, R0, !P0 ;  /* 0x0000000013007207 */ /* 0x000fe20004000000 */
[----:B------:R-:W-:Y:S01]  /*3f20*/  IMAD.HI.U32 R12, R11, R16, RZ ;  /* 0x000000100b0c7227 */ /* 0x000fe200078e00ff */
[----:B------:R-:W-:Y:S03]  /*3f30*/  SEL R9, R24, R9, !P4 ;  /* 0x0000000918097207 */ /* 0x000fe60006000000 */
[-C--:B------:R-:W-:Y:S01]  /*3f40*/  IMAD.HI.U32 R8, R0, R4.reuse, RZ ;  /* 0x0000000400087227 */ /* 0x080fe200078e00ff */
[----:B------:R-:W-:Y:S03]  /*3f50*/  SHF.R.U32.HI R12, RZ, R17, R12 ;  /* 0x00000011ff0c7219 */ /* 0x000fe6000001160c */
[----:B------:R-:W-:Y:S01]  /*3f60*/  IMAD.HI.U32 R2, R9, R4, RZ ;  /* 0x0000000409027227 */ /* 0x000fe200078e00ff */
[-C--:B------:R-:W-:Y:S02]  /*3f70*/  @P2 SHF.R.U32.HI R0, RZ, R5.reuse, R8 ;  /* 0x00000005ff002219 */ /* 0x080fe40000011608 */
[----:B------:R-:W-:Y:S02]  /*3f80*/  SHF.R.U32.HI R8, RZ, R18, R13 ;  /* 0x00000012ff087219 */ /* 0x000fe4000001160d */
[----:B------:R-:W-:Y:S01]  /*3f90*/  @P2 SHF.R.U32.HI R9, RZ, R5, R2 ;  /* 0x00000005ff092219 */ /* 0x000fe20000011602 */
[----:B------:R-:W-:Y:S01]  /*3fa0*/  IMAD R0, R40, R0, RZ ;  /* 0x0000000028007224 */ /* 0x000fe200078e02ff */
[----:B------:R-:W-:Y:S02]  /*3fb0*/  SEL R8, R10, R8, !P0 ;  /* 0x000000080a087207 */ /* 0x000fe40004000000 */
[----:B------:R-:W-:Y:S01]  /*3fc0*/  SEL R2, R11, R12, !P4 ;  /* 0x0000000c0b027207 */ /* 0x000fe20006000000 */
[----:B------:R-:W-:Y:S01]  /*3fd0*/  IMAD R12, R40, R9, RZ ;  /* 0x00000009280c7224 */ /* 0x000fe200078e02ff */
[C---:B------:R-:W-:Y:S01]  /*3fe0*/  ISETP.GE.AND P0, PT, R8.reuse, R0, PT ;  /* 0x000000000800720c */ /* 0x040fe20003f06270 */
[----:B------:R-:W-:Y:S03]  /*3ff0*/  IMAD.HI.U32 R0, R8, R4, RZ ;  /* 0x0000000408007227 */ /* 0x000fe600078e00ff */
[----:B------:R-:W-:Y:S02]  /*4000*/  ISETP.GE.OR P0, PT, R2, R12, P0 ;  /* 0x0000000c0200720c */ /* 0x000fe40000706670 */
[-C--:B------:R-:W-:Y:S04]  /*4010*/  SHF.R.U32.HI R0, RZ, R5.reuse, R0 ;  /* 0x00000005ff007219 */ /* 0x080fe80000011600 */
[----:B------:R-:W-:Y:S05]  /*4020*/  SEL R13, R8, R0, !P2 ;  /* 0x00000000080d7207 */ /* 0x000fea0005000000 */
[----:B------:R-:W-:Y:S02]  /*4030*/  IMAD.MOV R12, RZ, RZ, -R13 ;  /* 0x000000ffff0c7224 */ /* 0x000fe400078e0a0d */
[----:B------:R-:W-:Y:S04]  /*4040*/  @!P0 IMAD.HI.U32 R0, R2, R4, RZ ;  /* 0x0000000402008227 */ /* 0x000fe800078e00ff */
[----:B------:R-:W-:Y:S01]  /*4050*/  IMAD R12, R40, R12, R8 ;  /* 0x0000000c280c7224 */ /* 0x000fe200078e0208 */
[----:B------:R-:W-:Y:S04]  /*4060*/  @!P0 SHF.R.U32.HI R0, RZ, R5, R0 ;  /* 0x00000005ff008219 */ /* 0x000fe80000011600 */
[----:B------:R-:W-:Y:S04]  /*4070*/  @!P0 SEL R0, R2, R0, !P2 ;  /* 0x0000000002008207 */ /* 0x000fe80005000000 */
[----:B------:R-:W-:Y:S01]  /*4080*/  @!P0 IADD3 R13, PT, PT, R13, -R0, RZ ;  /* 0x800000000d0d8210 */ /* 0x000fe20007ffe0ff */
[----:B------:R-:W-:Y:S01]  /*4090*/  @!P0 IMAD R0, R9, R12, R0 ;  /* 0x0000000c09008224 */ /* 0x000fe200078e0200 */
[----:B------:R-:W-:Y:S01]  /*40a0*/  IADD3 R9, PT, PT, -R8, RZ, RZ ;  /* 0x000000ff08097210 */ /* 0x000fe20007ffe1ff */
[--C-:B------:R-:W-:Y:S02]  /*40b0*/  IMAD.MOV R12, RZ, RZ, -R2.reuse ;  /* 0x000000ffff0c7224 */ /* 0x100fe400078e0a02 */
[----:B------:R-:W-:Y:S02]  /*40c0*/  @!P0 IMAD R8, R13, R40, R2 ;  /* 0x000000280d088224 */ /* 0x000fe400078e0202 */
[----:B------:R-:W-:Y:S02]  /*40d0*/  @!P0 IMAD.MOV.U32 R2, RZ, RZ, R0 ;  /* 0x000000ffff028224 */ /* 0x000fe400078e0000 */
[----:B------:R-:W-:Y:S02]  /*40e0*/  IMAD R11, R3, R12, R11 ;  /* 0x0000000c030b7224 */ /* 0x000fe400078e020b */
[----:B------:R-:W-:Y:S02]  /*40f0*/  IMAD R10, R6, R9, R10 ;  /* 0x00000009060a7224 */ /* 0x000fe400078e020a */
[----:B------:R-:W-:Y:S02]  /*4100*/  IMAD R11, R2, R3, R11 ;  /* 0x00000003020b7224 */ /* 0x000fe400078e020b */
[----:B------:R-:W-:Y:S02]  /*4110*/  IMAD R10, R8, R6, R10 ;  /* 0x00000006080a7224 */ /* 0x000fe400078e020a */
.L_x_71:
[----:B------:R-:W-:Y:S05]  /*4120*/  BRA.U UP1, `(.L_x_72) ;  /* 0x0000000101107547 */ /* 0x000fea000b800000 */
[----:B------:R-:W-:Y:S04]  /*4130*/  MOV R2, UR6 ;  /* 0x0000000600027c02 */ /* 0x000fe80008000f00 */
[----:B------:R-:W-:Y:S04]  /*4140*/  SHF.L.U32 R2, R2, 0x1f, RZ ;  /* 0x0000001f02027819 */ /* 0x000fe800000006ff */
[----:B------:R-:W2:Y:S02]  /*4150*/  SYNCS.PHASECHK.TRANS64.TRYWAIT P0, [UR7+0xa8], R2 ;  /* 0x0000a802ff0075a7 */ /* 0x000ea40008001107 */
[----:B--2---:R-:W-:Y:S05]  /*4160*/  @!P0 BRA `(.L_x_73) ;  /* 0x0000005400308947 */ /* 0x004fea0003800000 */
.L_x_72:
[----:B------:R-:W-:Y:S02]  /*4170*/  R2UR UR35, R15 ;  /* 0x000000000f2372ca */ /* 0x000fe400000e0000 */
[----:B------:R-:W-:Y:S02]  /*4180*/  R2UR UR34, R14 ;  /* 0x000000000e2272ca */ /* 0x000fe400000e0000 */
[----:B------:R-:W-:Y:S02]  /*4190*/  ISETP.NE.U32.AND P2, PT, RZ, UR4, PT ;  /* 0x00000004ff007c0c */ /* 0x000fe4000bf45070 */
[----:B------:R-:W-:Y:S02]  /*41a0*/  SHF.L.U32 R14, R29, 0x1f, RZ ;  /* 0x0000001f1d0e7819 */ /* 0x000fe400000006ff */
[----:B------:R-:W-:Y:S05]  /*41b0*/  ISETP.NE.AND.EX P2, PT, RZ, UR5, PT, P2 ;  /* 0x00000005ff007c0c */ /* 0x000fea000bf45320 */
[----:B------:R-:W-:Y:S02]  /*41c0*/  USHF.L.U32 UR35, UR35, 0x7, URZ ;  /* 0x0000000723237899 */ /* 0x000fe400080006ff */
[----:B------:R-:W-:Y:S01]  /*41d0*/  USHF.L.U32 UR34, UR34, 0x7, URZ ;  /* 0x0000000722227899 */ /* 0x000fe200080006ff */
[----:B------:R-:W-:Y:S11]  /*41e0*/  BRA.U !UP3, `(.L_x_74) ;  /* 0x000000010b347547 */ /* 0x000ff6000b800000 */
[----:B------:R-:W-:Y:S01]  /*41f0*/  UPLOP3.LUT UP0, UPT, UPT, UPT, UP2, 0x80, 0x8 ;  /* 0x000000000008789c */ /* 0x000fe20003f0f020 */
[----:B--2---:R-:W-:Y:S02]  /*4200*/  HFMA2 R0, -RZ, RZ, 0, 5.9604644775390625e-08 ;  /* 0x00000001ff007431 */ /* 0x004fe400000001ff */
[----:B------:R-:W-:Y:S03]  /*4210*/  IMAD.MOV.U32 R88, RZ, RZ, 0x1 ;  /* 0x00000001ff587424 */ /* 0x000fe600078e00ff */
[----:B------:R-:W-:Y:S05]  /*4220*/  PLOP3.LUT P0, PT, PT, PT, UP0, 0x80, 0x8 ;  /* 0x000000000008781c */ /* 0x000fea0003f0f008 */
[----:B------:R-:W2:Y:S01]  /*4230*/  @UP0 LDCU.64 UR10, c[0x0][0x888] ;  /* 0x00011100ff0a07ac */ /* 0x000ea20008000a00 */
[----:B------:R-:W-:Y:S07]  /*4240*/  @UP0 UIMAD UR8, UR36, UR4, URZ ;  /* 0x00000004240802a4 */ /* 0x000fee000f8e02ff */
[----:B------:R-:W-:Y:S01]  /*4250*/  @!P0 PRMT R88, R0, 0x7610, R88 ;  /* 0x0000761000588816 */ /* 0x000fe20000000058 */
[----:B--2---:R-:W-:Y:S03]  /*4260*/  @UP0 UIMAD.WIDE UR10, UR8, 0x4, UR10 ;  /* 0x00000004080a08a5 */ /* 0x004fe6000f8e020a */
[----:B------:R-:W2:Y:S03]  /*4270*/  @!UP0 LDCU UR8, c[0x0][0x880] ;  /* 0x00011000ff0887ac */ /* 0x000ea60008000800 */
[----:B------:R-:W-:Y:S01]  /*4280*/  IMAD.U32 R8, RZ, RZ, UR10 ;  /* 0x0000000aff087e24 */ /* 0x000fe2000f8e00ff */
[----:B------:R-:W-:Y:S05]  /*4290*/  MOV R9, UR11 ;  /* 0x0000000b00097c02 */ /* 0x000fea0008000f00 */
[----:B-----5:R3:W5:Y:S02]  /*42a0*/  @P0 LDG.E R49, desc[UR46][R8.64] ;  /* 0x0000002e08310981 */ /* 0x020764000c1e1900 */
[----:B--23--:R-:W-:Y:S07]  /*42b0*/  @!P0 IMAD.U32 R49, RZ, RZ, UR8 ;  /* 0x00000008ff318e24 */ /* 0x00cfee000f8e00ff */
.L_x_74:
[----:B-----5:R-:W-:Y:S01]  /*42c0*/  @!P2 FSETP.EQ.AND P0, PT, R49, RZ, PT ;  /* 0x000000ff3100a20b */ /* 0x020fe20003f02000 */
[----:B------:R-:W-:Y:S01]  /*42d0*/  @!UPT UIADD3 URZ, UPT, UPT, URZ, URZ, URZ ;  /* 0x000000fffffff290 */ /* 0x000fe2000fffe0ff */
[----:B------:R-:W-:Y:S11]  /*42e0*/  @!P2 BRA `(.L_x_75) ;  /* 0x000000000014a947 */ /* 0x000ff60003800000 */
[----:B------:R-:W-:Y:S02]  /*42f0*/  LOP3.LUT P2, RZ, R88, 0xff, RZ, 0xc0, !PT ;  /* 0x000000ff58ff7812 */ /* 0x000fe4000784c0ff */
[----:B------:R-:W-:Y:S04]  /*4300*/  PLOP3.LUT P0, PT, PT, PT, UP0, 0x80, 0x8 ;  /* 0x000000000008781c */ /* 0x000fe80003f0f008 */
[----:B------:R-:W-:Y:S07]  /*4310*/  PLOP3.LUT P0, PT, P0, PT, PT, 0x8, 0x80 ;  /* 0x000000000080781c */ /* 0x000fee000070e170 */
[----:B------:R-:W-:Y:S11]  /*4320*/  @P2 FSETP.EQ.AND P0, PT, R49, RZ, PT ;  /* 0x000000ff3100220b */ /* 0x000ff60003f02000 */
[----:B------:R-:W-:Y:S02]  /*4330*/  @!UPT UIADD3 URZ, UPT, UPT, URZ, URZ, URZ ;  /* 0x000000fffffff290 */ /* 0x000fe4000fffe0ff */
.L_x_75:
[----:B------:R-:W3:Y:S01]  /*4340*/  SYNCS.PHASECHK.TRANS64.TRYWAIT P2, [UR7+0x80], R14 ;  /* 0x0000800eff0075a7 */ /* 0x000ee20008041107 */
[----:B------:R-:W-:Y:S04]  /*4350*/  ELECT P4, URZ, PT ;  /* 0x0000000000ff782f */ /* 0x000fe80003880000 */
[----:B------:R-:W-:Y:S11]  /*4360*/  PLOP3.LUT P4, PT, P0, P4, PT, 0xf2, 0x2f ;  /* 0x00000000002f781c */ /* 0x000ff60000789e72 */
[----:B------:R-:W-:Y:S02]  /*4370*/  @!UPT UIADD3 URZ, UPT, UPT, URZ, URZ, URZ ;  /* 0x000000fffffff290 */ /* 0x000fe4000fffe0ff */
[----:B-1----:R-:W-:Y:S05]  /*4380*/  @!P4 IADD3 R8, P0, PT, R30, 0x580, RZ ;  /* 0x000005801e08c810 */ /* 0x002fea0007f1e0ff */
[----:B--2---:R-:W-:Y:S01]  /*4390*/  @!P4 IMAD.X R2, RZ, RZ, R31, P0 ;  /* 0x000000ffff02c224 */ /* 0x004fe200000e061f */
[----:B---3--:R-:W-:Y:S07]  /*43a0*/  @!P2 BRA `(.L_x_76) ;  /* 0x0000005000b8a947 */ /* 0x008fee0003800000 */
.L_x_167:
[----:B------:R-:W-:Y:S01]  /*43b0*/  @!P4 R2UR UR8, R2 ;  /* 0x000000000208c2ca */ /* 0x000fe200000e0000 */
[----:B------:R-:W-:Y:S01]  /*43c0*/  VOTEU.ALL UP1, P4 ;  /* 0x0000000000ff7886 */ /* 0x000fe20002020000 */
[----:B------:R-:W-:Y:S01]  /*43d0*/  @!P4 R2UR UR9, R8 ;  /* 0x000000000809c2ca */ /* 0x000fe200000e0000 */
[----:B-1----:R-:W-:Y:S01]  /*43e0*/  @!P4 IMAD.MOV.U32 R0, RZ, RZ, 0x2000 ;  /* 0x00002000ff00c424 */ /* 0x002fe200078e00ff */
[----:B------:R-:W-:Y:S01]  /*43f0*/  UMOV UR10, 0x0 ;  /* 0x00000000000a7882 */ /* 0x000fe20000000000 */
[----:B------:R-:W-:Y:S01]  /*4400*/  UMOV UR11, 0x10000000 ;  /* 0x10000000000b7882 */ /* 0x000fe20000000000 */
[----:B------:R-:W-:Y:S01]  /*4410*/  @!UP1 UIADD3 UR32, UPT, UPT, UR7, 0x200, URZ ;  /* 0x0000020007209890 */ /* 0x000fe2000fffe0ff */
[----:B------:R-:W-:Y:S06]  /*4420*/  VOTEU.ALL UP1, P4 ;  /* 0x0000000000ff7886 */ /* 0x000fec0002020000 */
[----:B------:R-:W-:Y:S01]  /*4430*/  IMAD.U32 R9, RZ, RZ, UR8 ;  /* 0x00000008ff097e24 */ /* 0x000fe2000f8e00ff */
[----:B------:R-:W-:Y:S01]  /*4440*/  UPRMT UR8, UR37, 0x654, UR33 ;  /* 0x0000065425087896 */ /* 0x000fe20008000021 */
[----:B------:R-:W-:Y:S03]  /*4450*/  IMAD.U32 R8, RZ, RZ, UR9 ;  /* 0x00000009ff087e24 */ /* 0x000fe6000f8e00ff */
[----:B------:R-:W-:Y:S02]  /*4460*/  @!P4 R2UR UR15, R9 ;  /* 0x00000000090fc2ca */ /* 0x000fe400000e0000 */
[----:B------:R-:W-:Y:S02]  /*4470*/  @!P4 R2UR UR14, R8 ;  /* 0x00000000080ec2ca */ /* 0x000fe400000e0000 */
[----:B------:R-:W-:Y:S05]  /*4480*/  @!P4 IADD3 R8, P0, PT, R30, 0x580, RZ ;  /* 0x000005801e08c810 */ /* 0x000fea0007f1e0ff */
[----:B------:R-:W-:Y:S06]  /*4490*/  @!P4 IMAD.X R2, RZ, RZ, R31, P0 ;  /* 0x000000ffff02c224 */ /* 0x000fec00000e061f */
[----:B------:R1:W-:Y:S01]  /*44a0*/  @!UP1 UTMALDG.3D [UR32], [UR14], desc[UR10] ;  /* 0x00000a200e0095b4 */ /* 0x0003e20008011000 */
[----:B------:R1:W-:Y:S01]  /*44b0*/  @!P4 SYNCS.ARRIVE.TRANS64.RED.A0TR RZ, [UR7+0x60], R0 ;  /* 0x00006000ffffc9a7 */ /* 0x0003e20008300407 */
[----:B------:R-:W-:Y:S01]  /*44c0*/  SYNCS.ARRIVE.TRANS64.RED.A1T0 RZ, [UR8], RZ ;  /* 0x000000ffffff79a7 */ /* 0x000fe20008100408 */
[----:B------:R-:W2:Y:S02]  /*44d0*/  SYNCS.PHASECHK.TRANS64.TRYWAIT P2, [UR7+0x88], R14 ;  /* 0x0000880eff0075a7 */ /* 0x000ea40008041107 */
[----:B-12---:R-:W-:Y:S05]  /*44e0*/  @!P2 BRA `(.L_x_77) ;  /* 0x000000500080a947 */ /* 0x006fea0003800000 */
.L_x_169:
[----:B------:R-:W-:Y:S01]  /*44f0*/  @!P4 R2UR UR8, R2 ;  /* 0x000000000208c2ca */ /* 0x000fe200000e0000 */
[----:B------:R-:W-:Y:S01]  /*4500*/  VOTEU.ALL UP1, P4 ;  /* 0x0000000000ff7886 */ /* 0x000fe20002020000 */
[----:B------:R-:W-:Y:S01]  /*4510*/  @!P4 R2UR UR9, R8 ;  /* 0x000000000809c2ca */ /* 0x000fe200000e0000 */
[----:B-1----:R-:W-:Y:S01]  /*4520*/  @!P4 IMAD.MOV.U32 R0, RZ, RZ, 0x2000 ;  /* 0x00002000ff00c424 */ /* 0x002fe200078e00ff */
[----:B------:R-:W-:Y:S01]  /*4530*/  UMOV UR10, 0x0 ;  /* 0x00000000000a7882 */ /* 0x000fe20000000000 */
[----:B------:R-:W-:Y:S01]  /*4540*/  UMOV UR11, 0x10000000 ;  /* 0x10000000000b7882 */ /* 0x000fe20000000000 */
[----:B------:R-:W-:Y:S02]  /*4550*/  @!UP1 UIADD3 UR26, UPT, UPT, UR34, 0x20, URZ ;  /* 0x00000020221a9890 */ /* 0x000fe4000fffe0ff */
[----:B------:R-:W-:Y:S01]  /*4560*/  @!UP1 UIADD3 UR24, UPT, UPT, UR7, 0x2200, URZ ;  /* 0x0000220007189890 */ /* 0x000fe2000fffe0ff */
[----:B------:R-:W-:Y:S01]  /*4570*/  VOTEU.ALL UP1, P4 ;  /* 0x0000000000ff7886 */ /* 0x000fe20002020000 */
[----:B------:R-:W-:Y:S01]  /*4580*/  UMOV UR27, UR35 ;  /* 0x00000023001b7c82 */ /* 0x000fe20008000000 */
[----:B------:R-:W-:Y:S02]  /*4590*/  UMOV UR28, UR36 ;  /* 0x00000024001c7c82 */ /* 0x000fe40008000000 */
        /* <DEDUP_REMOVED lines=12> */
.L_x_171:
[----:B------:R-:W2:Y:S01]  /*4660*/  LDC.64 R12, c[0x0][0xb18] ;  /* 0x0002c600ff0c7b82 */ /* 0x000ea20000000a00 */
[----:B------:R-:W-:Y:S01]  /*4670*/  @!P4 R2UR UR8, R2 ;  /* 0x000000000208c2ca */ /* 0x000fe200000e0000 */
[----:B------:R-:W-:Y:S01]  /*4680*/  VOTEU.ALL UP1, P4 ;  /* 0x0000000000ff7886 */ /* 0x000fe20002020000 */
[----:B------:R-:W-:Y:S01]  /*4690*/  @!P4 R2UR UR9, R8 ;  /* 0x000000000809c2ca */ /* 0x000fe200000e0000 */
[----:B-1----:R-:W-:Y:S01]  /*46a0*/  @!P4 IMAD.MOV.U32 R0, RZ, RZ, 0x2000 ;  /* 0x00002000ff00c424 */ /* 0x002fe200078e00ff */
[----:B------:R-:W-:Y:S03]  /*46b0*/  UMOV UR10, 0x0 ;  /* 0x00000000000a7882 */ /* 0x000fe60000000000 */
[----:B------:R-:W1:Y:S01]  /*46c0*/  @!P1 LDC R2, c[0x0][0xb0c] ;  /* 0x0002c300ff029b82 */ /* 0x000e620000000800 */
[----:B------:R-:W-:Y:S01]  /*46d0*/  @!UP1 UIADD3 UR18, UPT, UPT, UR34, 0x40, URZ ;  /* 0x0000004022129890 */ /* 0x000fe2000fffe0ff */
[----:B------:R-:W-:Y:S01]  /*46e0*/  @P3 SHF.R.U32.HI R26, RZ, 0x10, R21 ;  /* 0x00000010ff1a3819 */ /* 0x000fe20000011615 */
[----:B------:R-:W-:Y:S01]  /*46f0*/  @!UP1 UIADD3 UR16, UPT, UPT, UR7, 0x4200, URZ ;  /* 0x0000420007109890 */ /* 0x000fe2000fffe0ff */
[----:B------:R-:W-:Y:S01]  /*4700*/  VIADD R28, R28, 0x1 ;  /* 0x000000011c1c7836 */ /* 0x000fe20000000000 */
[----:B------:R-:W-:Y:S01]  /*4710*/  VOTEU.ALL UP1, P4 ;  /* 0x0000000000ff7886 */ /* 0x000fe20002020000 */
[----:B------:R-:W-:Y:S01]  /*4720*/  UMOV UR11, 0x10000000 ;  /* 0x10000000000b7882 */ /* 0x000fe20000000000 */
[----:B------:R-:W-:Y:S01]  /*4730*/  UMOV UR19, UR35 ;  /* 0x0000002300137c82 */ /* 0x000fe20008000000 */
[----:B------:R-:W-:Y:S01]  /*4740*/  IMAD.U32 R9, RZ, RZ, UR8 ;  /* 0x00000008ff097e24 */ /* 0x000fe2000f8e00ff */
[----:B------:R-:W-:Y:S01]  /*4750*/  UMOV UR20, UR36 ;  /* 0x0000002400147c82 */ /* 0x000fe20008000000 */
[----:B------:R-:W-:Y:S01]  /*4760*/  IMAD.U32 R8, RZ, RZ, UR9 ;  /* 0x00000009ff087e24 */ /* 0x000fe2000f8e00ff */
[----:B------:R-:W-:Y:S02]  /*4770*/  UPRMT UR8, UR37, 0x654, UR17 ;  /* 0x0000065425087896 */ /* 0x000fe40008000011 */
[----:B------:R-:W-:Y:S02]  /*4780*/  @!P4 R2UR UR15, R9 ;  /* 0x00000000090fc2ca */ /* 0x000fe400000e0000 */
[----:B------:R-:W-:Y:S02]  /*4790*/  @!P4 R2UR UR14, R8 ;  /* 0x00000000080ec2ca */ /* 0x000fe400000e0000 */
[----:B------:R-:W3:Y:S11]  /*47a0*/  LDC.64 R8, c[0x0][0xb10] ;  /* 0x0002c400ff087b82 */ /* 0x000ef60000000a00 */
[----:B------:R1:W-:Y:S01]  /*47b0*/  @!UP1 UTMALDG.3D [UR16], [UR14], desc[UR10] ;  /* 0x00000a100e0095b4 */ /* 0x0003e20008011000 */
[----:B------:R5:W-:Y:S01]  /*47c0*/  @!P4 SYNCS.ARRIVE.TRANS64.RED.A0TR RZ, [UR7+0x70], R0 ;  /* 0x00007000ffffc9a7 */ /* 0x000be20008300407 */
[C---:B---3--:R-:W-:Y:S01]  /*47d0*/  @!P1 IMAD.HI.U32 R8, R11.reuse, R8, RZ ;  /* 0x000000080b089227 */ /* 0x048fe200078e00ff */
[----:B--2---:R-:W-:Y:S02]  /*47e0*/  @!P1 ISETP.NE.AND P0, PT, R12, 0x1, PT ;  /* 0x000000010c00980c */ /* 0x004fe40003f05270 */
[----:B-1----:R-:W-:Y:S01]  /*47f0*/  @!P1 ISETP.NE.AND P2, PT, R2, 0x1, PT ;  /* 0x000000010200980c */ /* 0x002fe20003f45270 */
[----:B------:R-:W-:Y:S01]  /*4800*/  SYNCS.ARRIVE.TRANS64.RED.A1T0 RZ, [UR8], RZ ;  /* 0x000000ffffff79a7 */ /* 0x000fe20008100408 */
[C---:B------:R-:W-:Y:S01]  /*4810*/  @!P1 IMAD.HI.U32 R13, R10.reuse, R13, RZ ;  /* 0x0000000d0a0d9227 */ /* 0x040fe200078e00ff */
[----:B------:R-:W-:Y:S04]  /*4820*/  @!P1 SHF.R.U32.HI R8, RZ, R9, R8 ;  /* 0x00000009ff089219 */ /* 0x000fe80000011608 */
[----:B------:R-:W-:Y:S01]  /*4830*/  @!P1 SEL R8, R11, R8, !P2 ;  /* 0x000000080b089207 */ /* 0x000fe20005000000 */
[----:B------:R-:W1:Y:S01]  /*4840*/  SYNCS.PHASECHK.TRANS64.TRYWAIT P5, [UR7+0x98], R14 ;  /* 0x0000980eff0075a7 */ /* 0x000e6200080a1107 */
[----:B-----5:R-:W2:Y:S02]  /*4850*/  @!P1 LDC R0, c[0x0][0xb20] ;  /* 0x0002c800ff009b82 */ /* 0x020ea40000000800 */
[----:B--2---:R-:W-:Y:S04]  /*4860*/  @!P1 SHF.R.U32.HI R0, RZ, R0, R13 ;  /* 0x00000000ff009219 */ /* 0x004fe8000001160d */
[----:B------:R-:W-:Y:S05]  /*4870*/  @!P1 SEL R9, R10, R0, !P0 ;  /* 0x000000000a099207 */ /* 0x000fea0004000000 */
[----:B------:R-:W-:Y:S02]  /*4880*/  @!P1 IMAD.IADD R0, R9, 0x1, -R8 ;  /* 0x0000000109009824 */ /* 0x000fe400078e0a08 */
[----:B------:R-:W-:Y:S02]  /*4890*/  @!P1 IMAD.IADD R8, R8, 0x1, -R9 ;  /* 0x0000000108089824 */ /* 0x000fe400078e0a09 */
[----:B------:R-:W-:Y:S02]  /*48a0*/  @!P1 IMAD R11, R0, R2, R11 ;  /* 0x00000002000b9224 */ /* 0x000fe400078e020b */
[----:B------:R-:W-:Y:S01]  /*48b0*/  @!P1 IMAD R10, R8, R12, R10 ;  /* 0x0000000c080a9224 */ /* 0x000fe200078e020a */
[----:B-1----:R-:W-:Y:S06]  /*48c0*/  @!P5 BRA `(.L_x_79) ;  /* 0x0000004c00b8d947 */ /* 0x002fec0003800000 */
.L_x_173:
[----:B------:R-:W-:Y:S01]  /*48d0*/  @!P4 IADD3 R2, P0, PT, R30, 0x580, RZ ;  /* 0x000005801e02c810 */ /* 0x000fe20007f1e0ff */
[----:B------:R-:W-:Y:S01]  /*48e0*/  VOTEU.ALL UP1, P4 ;  /* 0x0000000000ff7886 */ /* 0x000fe20002020000 */
[----:B------:R-:W-:Y:S01]  /*48f0*/  UMOV UR18, 0x0 ;  /* 0x0000000000127882 */ /* 0x000fe20000000000 */
[----:B------:R-:W-:Y:S01]  /*4900*/  UMOV UR19, 0x10000000 ;  /* 0x1000000000137882 */ /* 0x000fe20000000000 */
[----:B------:R-:W-:Y:S01]  /*4910*/  @!P4 R2UR UR9, R2 ;  /* 0x000000000209c2ca */ /* 0x000fe200000e0000 */
[----:B-1----:R-:W-:Y:S01]  /*4920*/  @!P4 IMAD.X R0, RZ, RZ, R31, P0 ;  /* 0x000000ffff00c224 */ /* 0x002fe200000e061f */
[----:B------:R-:W-:Y:S01]  /*4930*/  @!UP1 UIADD3 UR10, UPT, UPT, UR34, 0x60, URZ ;  /* 0x00000060220a9890 */ /* 0x000fe2000fffe0ff */
[----:B------:R-:W-:Y:S01]  /*4940*/  ISETP.NE.AND P0, PT, R28, 0x2, PT ;  /* 0x000000021c00780c */ /* 0x000fe20003f05270 */
[----:B------:R-:W-:Y:S01]  /*4950*/  UMOV UR11, UR35 ;  /* 0x00000023000b7c82 */ /* 0x000fe20008000000 */
[----:B------:R-:W-:Y:S01]  /*4960*/  UMOV UR12, UR36 ;  /* 0x00000024000c7c82 */ /* 0x000fe20008000000 */
[----:B------:R-:W-:Y:S01]  /*4970*/  @!P4 R2UR UR8, R0 ;  /* 0x000000000008c2ca */ /* 0x000fe200000e0000 */
[----:B------:R-:W-:Y:S01]  /*4980*/  IMAD.IADD R14, R10, 0x1, R86 ;  /* 0x000000010a0e7824 */ /* 0x000fe200078e0256 */
[----:B------:R-:W-:Y:S01]  /*4990*/  @P3 R2UR UR36, R26 ;  /* 0x000000001a2432ca */ /* 0x000fe200000e0000 */
[----:B------:R-:W-:Y:S01]  /*49a0*/  IMAD.IADD R15, R11, 0x1, R87 ;  /* 0x000000010b0f7824 */ /* 0x000fe200078e0257 */
[----:B------:R-:W-:Y:S02]  /*49b0*/  SEL R0, RZ, 0x1, P0 ;  /* 0x00000001ff007807 */ /* 0x000fe40000000000 */
[----:B------:R-:W-:Y:S01]  /*49c0*/  LOP3.LUT R29, R29, 0x1, RZ, 0x3c, !PT ;  /* 0x000000011d1d7812 */ /* 0x000fe200078e3cff */
[----:B------:R-:W-:Y:S01]  /*49d0*/  IMAD.U32 R8, RZ, RZ, UR9 ;  /* 0x00000009ff087e24 */ /* 0x000fe2000f8e00ff */
[----:B------:R-:W-:Y:S01]  /*49e0*/  @!UP1 UIADD3 UR9, UPT, UPT, UR7, 0x78, URZ ;  /* 0x0000007807099890 */ /* 0x000fe2000fffe0ff */
[----:B------:R-:W-:Y:S02]  /*49f0*/  LOP3.LUT R27, R27, R0, RZ, 0x3c, !PT ;  /* 0x000000001b1b7212 */ /* 0x000fe400078e3cff */
[----:B------:R-:W-:Y:S02]  /*4a00*/  SEL R28, R28, RZ, P0 ;  /* 0x000000ff1c1c7207 */ /* 0x000fe40000000000 */
[----:B------:R-:W-:Y:S01]  /*4a10*/  IMAD.U32 R9, RZ, RZ, UR8 ;  /* 0x00000008ff097e24 */ /* 0x000fe2000f8e00ff */
[----:B------:R-:W-:Y:S01]  /*4a20*/  @!P4 R2UR UR14, R8 ;  /* 0x00000000080ec2ca */ /* 0x000fe200000e0000 */
[----:B------:R-:W-:Y:S01]  /*4a30*/  @!UP1 UIADD3 UR8, UPT, UPT, UR7, 0x6200, URZ ;  /* 0x0000620007089890 */ /* 0x000fe2000fffe0ff */
[----:B------:R-:W-:Y:S02]  /*4a40*/  VOTEU.ALL UP1, P4 ;  /* 0x0000000000ff7886 */ /* 0x000fe40002020000 */
[----:B------:R-:W-:Y:S11]  /*4a50*/  @!P4 R2UR UR15, R9 ;  /* 0x00000000090fc2ca */ /* 0x000ff600000e0000 */
[----:B------:R-:W-:Y:S02]  /*4a60*/  @!UPT UIADD3 URZ, UPT, UPT, URZ, URZ, URZ ;  /* 0x000000fffffff290 */ /* 0x000fe4000fffe0ff */
[----:B------:R2:W-:Y:S01]  /*4a70*/  @!UP1 UTMALDG.3D [UR8], [UR14], desc[UR18] ;  /* 0x000012080e0095b4 */ /* 0x0005e20008011000 */
[----:B------:R2:W-:Y:S01]  /*4a80*/  @!P4 SYNCS.ARRIVE.TRANS64.RED.A0TR RZ, [UR7+0x78], R25 ;  /* 0x00007819ffffc9a7 */ /* 0x0005e20008300407 */
[----:B------:R-:W-:Y:S01]  /*4a90*/  UPLOP3.LUT UP1, UPT, UPT, UPT, UPT, 0x80, 0x8 ;  /* 0x000000000008789c */ /* 0x000fe20003f2f070 */
[----:B------:R-:W-:Y:S01]  /*4aa0*/  SYNCS.ARRIVE.TRANS64.RED.A1T0 RZ, [UR13], RZ ;  /* 0x000000ffffff79a7 */ /* 0x000fe2000810040d */
[----:B------:R-:W-:Y:S09]  /*4ab0*/  @P3 BRA `(.L_x_80) ;  /* 0xfffffff000a03947 */ /* 0x000ff2000383ffff */
[----:B------:R-:W-:-:S04]  /*4ac0*/  SHF.L.U32 R2, R29, 0x1f, RZ ;  /* 0x0000001f1d027819 */ /* 0x000fc800000006ff */
[----:B------:R-:W1:Y:S02]  /*4ad0*/  SYNCS.PHASECHK.TRANS64.TRYWAIT P0, [UR7+0x80], R2 ;  /* 0x00008002ff0075a7 */ /* 0x000e640008001107 */
[----:B-1----:R-:W-:Y:S05]  /*4ae0*/  @!P0 BRA `(.L_x_81) ;  /* 0x0000004c00488947 */ /* 0x002fea0003800000 */
.L_x_175:
[----:B------:R-:W3:Y:S02]  /*4af0*/  SYNCS.PHASECHK.TRANS64.TRYWAIT P0, [UR7+0x88], R2 ;  /* 0x00008802ff0075a7 */ /* 0x000ee40008001107 */
[----:B---3--:R-:W-:Y:S05]  /*4b00*/  @!P0 BRA `(.L_x_82) ;  /* 0x0000004c00588947 */ /* 0x008fea0003800000 */
.L_x_177:
[----:B------:R-:W3:Y:S02]  /*4b10*/  SYNCS.PHASECHK.TRANS64.TRYWAIT P0, [UR7+0x90], R2 ;  /* 0x00009002ff0075a7 */ /* 0x000ee40008001107 */
[----:B---3--:R-:W-:Y:S05]  /*4b20*/  @!P0 BRA `(.L_x_83) ;  /* 0x0000004c00688947 */ /* 0x008fea0003800000 */
.L_x_179:
[----:B-1----:R-:W-:-:S07]  /*4b30*/  MOV R0, UR7 ;  /* 0x0000000700007c02 */ /* 0x002fce0008000f00 */
.L_x_84:
[----:B-1----:R-:W-:-:S04]  /*4b40*/  SHF.L.U32 R2, R29, 0x1f, RZ ;  /* 0x0000001f1d027819 */ /* 0x002fc800000006ff */
[----:B------:R1:W3:Y:S03]  /*4b50*/  SYNCS.PHASECHK.TRANS64.TRYWAIT P0, [R0+URZ+0x98], R2 ;  /* 0x00009802000075a7 */ /* 0x0002e600080011ff */
[----:B---3--:R-:W-:Y:S05]  /*4b60*/  @!P0 NANOSLEEP.SYNCS 0x989680 ;  /* 0x009896800000895d */ /* 0x008fea0003900000 */
[----:B------:R-:W3:Y:S02]  /*4b70*/  @!P0 SYNCS.PHASECHK.TRANS64 P0, [R0+URZ+0x98], R2 ;  /* 0x00009802000085a7 */ /* 0x000ee400080010ff */
[----:B--23--:R-:W-:Y:S05]  /*4b80*/  @P0 EXIT ;  /* 0x000000000000094d */ /* 0x00cfea0003800000 */
[----:B------:R-:W-:Y:S05]  /*4b90*/  BRA `(.L_x_84) ;  /* 0xfffffffc00e87947 */ /* 0x000fea000383ffff */
.L_x_69:
[----:B------:R-:W-:-:S06]  /*4ba0*/  UISETP.GE.AND UP1, UPT, UR8, 0x4, UPT ;  /* 0x000000040800788c */ /* 0x000fcc000bf26270 */
[----:B------:R-:W-:-:S13]  /*4bb0*/  PLOP3.LUT P0, PT, PT, PT, UP1, 0x80, 0x8 ;  /* 0x000000000008781c */ /* 0x000fda0003f0f018 */
[----:B------:R-:W-:Y:S05]  /*4bc0*/  @!P0 EXIT ;  /* 0x000000000000894d */ /* 0x000fea0003800000 */
[----:B------:R-:W-:Y:S01]  /*4bd0*/  BAR.SYNC.DEFER_BLOCKING 0x6, 0xa0 ;  /* 0x0182800000007b1d */ /* 0x000fe20000010000 */
[C---:B------:R-:W-:Y:S01]  /*4be0*/  IMAD.SHL.U32 R2, R101.reuse, 0x20, RZ ;  /* 0x0000002065027824 */ /* 0x040fe200078e00ff */
[C---:B------:R-:W-:Y:S01]  /*4bf0*/  SHF.L.U32 R46, R101.reuse, 0x10, RZ ;  /* 0x00000010652e7819 */ /* 0x040fe200000006ff */
[C---:B------:R-:W-:Y:S01]  /*4c00*/  IMAD.SHL.U32 R100, R101.reuse, 0x4, RZ ;  /* 0x0000000465647824 */ /* 0x040fe200078e00ff */
[C---:B------:R-:W-:Y:S01]  /*4c10*/  LOP3.LUT R102, R101.reuse, 0x60, RZ, 0xc0, !PT ;  /* 0x0000006065667812 */ /* 0x040fe200078ec0ff */
[----:B------:R-:W-:Y:S01]  /*4c20*/  HFMA2 R97, -RZ, RZ, 0, 5.9604644775390625e-08 ;  /* 0x00000001ff617431 */ /* 0x000fe200000001ff */
[----:B------:R-:W-:Y:S02]  /*4c30*/  UMOV UR48, 0x400 ;  /* 0x0000040000307882 */ /* 0x000fe40000000000 */
[----:B------:R-:W1:Y:S01]  /*4c40*/  LDC R91, c[0x0][0x370] ;  /* 0x0000dc00ff5b7b82 */ /* 0x000e620000000800 */
[----:B------:R-:W-:Y:S01]  /*4c50*/  ULEA UR48, UR37, UR48, 0x18 ;  /* 0x0000003025307291 */ /* 0x000fe2000f8ec0ff */
[----:B------:R-:W-:Y:S01]  /*4c60*/  LOP3.LUT R3, R2, 0xc0, RZ, 0xc0, !PT ;  /* 0x000000c002037812 */ /* 0x000fe200078ec0ff */
[----:B------:R-:W-:Y:S01]  /*4c70*/  HFMA2 R95, -RZ, RZ, 0, 0 ;  /* 0x00000000ff5f7431 */ /* 0x000fe200000001ff */
[----:B------:R-:W-:Y:S01]  /*4c80*/  LOP3.LUT R99, R101, 0x2, RZ, 0xc0, !PT ;  /* 0x0000000265637812 */ /* 0x000fe200078ec0ff */
[----:B------:R-:W-:Y:S01]  /*4c90*/  UIADD3 UR4, UPT, UPT, UR48, 0x200, URZ ;  /* 0x0000020030047890 */ /* 0x000fe2000fffe0ff */
[----:B------:R-:W-:Y:S01]  /*4ca0*/  LOP3.LUT R100, R3, 0x18, R100, 0xf8, !PT ;  /* 0x0000001803647812 */ /* 0x000fe200078ef864 */
[----:B------:R-:W-:Y:S01]  /*4cb0*/  IMAD.MOV.U32 R45, RZ, RZ, RZ ;  /* 0x000000ffff2d7224 */ /* 0x000fe200078e00ff */
[----:B------:R-:W2:Y:S01]  /*4cc0*/  LDC R42, c[0x0][0xb0c] ;  /* 0x0002c300ff2a7b82 */ /* 0x000ea20000000800 */
[----:B------:R-:W-:Y:S01]  /*4cd0*/  LOP3.LUT R46, R46, 0x600000, RZ, 0xc0, !PT ;  /* 0x006000002e2e7812 */ /* 0x000fe200078ec0ff */
[----:B------:R-:W-:Y:S01]  /*4ce0*/  IMAD.MOV.U32 R105, RZ, RZ, RZ ;  /* 0x000000ffff697224 */ /* 0x000fe200078e00ff */
[----:B------:R-:W-:Y:S01]  /*4cf0*/  LOP3.LUT R100, R100, 0xf20, R2, 0xf8, !PT ;  /* 0x00000f2064647812 */ /* 0x000fe200078ef802 */
[----:B------:R-:W-:Y:S01]  /*4d00*/  IMAD.U32 R93, RZ, RZ, UR4 ;  /* 0x00000004ff5d7e24 */ /* 0x000fe2000f8e00ff */
[----:B------:R-:W-:Y:S01]  /*4d10*/  LOP3.LUT R101, R101, 0x4, RZ, 0xc0, !PT ;  /* 0x0000000465657812 */ /* 0x000fe200078ec0ff */
[----:B------:R-:W4:Y:S01]  /*4d20*/  LDCU.64 UR52, c[0x0][0x348] ;  /* 0x00006900ff3477ac */ /* 0x000f220008000a00 */
[----:B------:R-:W-:Y:S01]  /*4d30*/  MOV R96, RZ ;  /* 0x000000ff00607202 */ /* 0x000fe20000000f00 */
[----:B------:R-:W1:Y:S01]  /*4d40*/  LDC R89, c[0x0][0xb20] ;  /* 0x0002c800ff597b82 */ /* 0x000e620000000800 */
[----:B------:R-:W3:Y:S01]  /*4d50*/  LDS R0, [UR48+0x160] ;  /* 0x00016030ff007984 */ /* 0x000ee20008000800 */
[----:B------:R-:W-:Y:S01]  /*4d60*/  IMAD R100, R100, 0x2, R93 ;  /* 0x0000000264647824 */ /* 0x000fe200078e025d */
[----:B------:R-:W1:Y:S03]  /*4d70*/  LDCU.64 UR38, c[0x0][0x888] ;  /* 0x00011100ff2677ac */ /* 0x000e660008000a00 */
[--C-:B------:R-:W-:Y:S01]  /*4d80*/  IMAD R99, R99, -0x10, R100.reuse ;  /* 0xfffffff063637824 */ /* 0x100fe200078e0264 */
[----:B------:R-:W1:Y:S01]  /*4d90*/  LDCU.64 UR44, c[0x0][0x890] ;  /* 0x00011200ff2c77ac */ /* 0x000e620008000a00 */
[----:B------:R-:W1:Y:S01]  /*4da0*/  LDC R41, c[0x0][0xb30] ;  /* 0x0002cc00ff297b82 */ /* 0x000e620000000800 */
[----:B------:R-:W-:Y:S01]  /*4db0*/  IMAD R98, R101, -0x10, R100 ;  /* 0xfffffff065627824 */ /* 0x000fe200078e0264 */
[----:B------:R-:W-:Y:S01]  /*4dc0*/  UMOV UR49, URZ ;  /* 0x000000ff00317c82 */ /* 0x000fe20008000000 */
[----:B------:R-:W-:-:S05]  /*4dd0*/  UMOV UR51, URZ ;  /* 0x000000ff00337c82 */ /* 0x000fca0008000000 */
[----:B------:R-:W1:Y:S08]  /*4de0*/  LDC.64 R84, c[0x0][0xb10] ;  /* 0x0002c400ff547b82 */ /* 0x000e700000000a00 */
[----:B------:R-:W1:Y:S08]  /*4df0*/  LDC.64 R38, c[0x0][0xb18] ;  /* 0x0002c600ff267b82 */ /* 0x000e700000000a00 */
[----:B------:R-:W1:Y:S08]  /*4e00*/  LDC.64 R36, c[0x0][0xb28] ;  /* 0x0002ca00ff247b82 */ /* 0x000e700000000a00 */
[----:B------:R-:W1:Y:S01]  /*4e10*/  LDC.64 R82, c[0x0][0x8b0] ;  /* 0x00022c00ff527b82 */ /* 0x000e620000000a00 */
[----:B---3--:R-:W-:-:S07]  /*4e20*/  IMAD.IADD R46, R0, 0x1, R46 ;  /* 0x00000001002e7824 */ /* 0x008fce00078e022e */
[----:B------:R-:W3:Y:S08]  /*4e30*/  LDC.64 R80, c[0x0][0x8a8] ;  /* 0x00022a00ff507b82 */ /* 0x000ef00000000a00 */
[----:B--2-4-:R-:W1:Y:S02]  /*4e40*/  LDC R90, c[0x0][0x374] ;  /* 0x0000dd00ff5a7b82 */ /* 0x014e640000000800 */
.L_x_128:
[----:B------:R-:W-:Y:S02]  /*4e50*/  LEA R0, R105, UR48, 0x3 ;  /* 0x0000003069007c11 */ /* 0x000fe4000f8e18ff */
[----:B------:R-:W-:Y:S02]  /*4e60*/  SHF.L.U32 R2, R95, 0x1f, RZ ;  /* 0x0000001f5f027819 */ /* 0x000fe400000006ff */
[----:B-1----:R-:W-:Y:S02]  /*4e70*/  LEA R16, R105, UR48, 0x4 ;  /* 0x0000003069107c11 */ /* 0x002fe4000f8e20ff */
[----:B------:R-:W2:Y:S02]  /*4e80*/  SYNCS.PHASECHK.TRANS64.TRYWAIT P0, [R0+URZ+0xb0], R2 ;  /* 0x0000b002000075a7 */ /* 0x000ea400080011ff */
[----:B--23--:R-:W-:Y:S05]  /*4e90*/  @!P0 BRA `(.L_x_85) ;  /* 0x0000004800a48947 */ /* 0x00cfea0003800000 */
.L_x_180:
[----:B------:R-:W4:Y:S01]  /*4ea0*/  LDC.64 R10, c[0x0][0xb10] ;  /* 0x0002c400ff0a7b82 */ /* 0x000f220000000a00 */
[----:B------:R-:W3:Y:S01]  /*4eb0*/  LDS.128 R16, [R16+0x140] ;  /* 0x0001400010107984 */ /* 0x000ee20000000c00 */
[----:B-1----:R-:W-:Y:S01]  /*4ec0*/  ISETP.NE.AND P1, PT, R41, 0x1, PT ;  /* 0x000000012900780c */ /* 0x002fe20003f25270 */
[----:B--2---:R-:W-:Y:S01]  /*4ed0*/  VIADD R0, R0, 0xc0 ;  /* 0x000000c000007836 */ /* 0x004fe20000000000 */
[----:B------:R-:W-:Y:S04]  /*4ee0*/  ISETP.GE.AND P0, PT, R40, 0x1, PT ;  /* 0x000000012800780c */ /* 0x000fe80003f06270 */
[----:B------:R-:W1:Y:S01]  /*4ef0*/  LDC.64 R8, c[0x0][0xb18] ;  /* 0x0002c600ff087b82 */ /* 0x000e620000000a00 */
[----:B------:R-:W-:Y:S01]  /*4f00*/  PRMT R0, RZ, 0x654, R0 ;  /* 0x00000654ff007816 */ /* 0x000fe20000000000 */
[----:B------:R-:W-:Y:S01]  /*4f10*/  @!PT LDS RZ, [RZ] ;  /* 0x00000000fffff984 */ /* 0x000fe20000000800 */
[----:B------:R-:W-:Y:S01]  /*4f20*/  @!PT LDS RZ, [RZ] ;  /* 0x00000000fffff984 */ /* 0x000fe20000000800 */
[----:B------:R-:W-:Y:S01]  /*4f30*/  @!PT LDS RZ, [RZ] ;  /* 0x00000000fffff984 */ /* 0x000fe20000000800 */
[----:B------:R-:W-:Y:S01]  /*4f40*/  @!PT LDS RZ, [RZ] ;  /* 0x00000000fffff984 */ /* 0x000fe20000000800 */
[----:B------:R2:W-:Y:S06]  /*4f50*/  MEMBAR.ALL.CTA ;  /* 0x0000000000007992 */ /* 0x0005ec0000008000 */
[----:B--2---:R-:W2:Y:S01]  /*4f60*/  FENCE.VIEW.ASYNC.S ;  /* 0x00000000000073c6 */ /* 0x004ea20000000000 */
[----:B------:R-:W1:Y:S08]  /*4f70*/  @!P1 LDC R12, c[0x0][0xb20] ;  /* 0x0002c800ff0c9b82 */ /* 0x000e700000000800 */
[----:B------:R-:W1:Y:S01]  /*4f80*/  @!P1 LDC R7, c[0x0][0xb0c] ;  /* 0x0002c300ff079b82 */ /* 0x000e620000000800 */
[----:B--2---:R2:W-:Y:S01]  /*4f90*/  SYNCS.ARRIVE.TRANS64.RED.A1T0 RZ, [R0+URZ], RZ ;  /* 0x000000ff00ff79a7 */ /* 0x0045e200081004ff */
[----:B---3--:R-:W-:Y:S04]  /*4fa0*/  LOP3.LUT P4, RZ, R18, 0x1, RZ, 0xc0, !PT ;  /* 0x0000000112ff7812 */ /* 0x008fe8000788c0ff */
[----:B------:R-:W-:Y:S09]  /*4fb0*/  P2R R103, PR, RZ, 0x10 ;  /* 0x00000010ff677803 */ /* 0x000ff20000000000 */
[----:B------:R-:W-:Y:S02]  /*4fc0*/  @P4 MOV R44, R16 ;  /* 0x00000010002c4202 */ /* 0x000fe40000000f00 */
[----:B------:R-:W-:Y:S01]  /*4fd0*/  @P4 LOP3.LUT R43, R17, 0xffff, RZ, 0xc0, !PT ;  /* 0x0000ffff112b4812 */ /* 0x000fe200078ec0ff */
[----:B--2-4-:R-:W-:Y:S06]  /*4fe0*/  @!P0 BRA `(.L_x_86) ;  /* 0x0000000000a48947 */ /* 0x014fec0003800000 */
[----:B------:R-:W-:Y:S01]  /*4ff0*/  IMAD.HI.U32 R0, R90, R39, RZ ;  /* 0x000000275a007227 */ /* 0x000fe200078e00ff */
[----:B------:R-:W-:Y:S02]  /*5000*/  ISETP.NE.AND P0, PT, R38, 0x1, PT ;  /* 0x000000012600780c */ /* 0x000fe40003f05270 */
[----:B------:R-:W-:Y:S01]  /*5010*/  ISETP.NE.AND P2, PT, R40, 0x1, PT ;  /* 0x000000012800780c */ /* 0x000fe20003f45270 */
[----:B------:R-:W-:Y:S01]  /*5020*/  IMAD.HI.U32 R4, R91, R84, RZ ;  /* 0x000000545b047227 */ /* 0x000fe200078e00ff */
[----:B------:R-:W-:Y:S02]  /*5030*/  SHF.R.U32.HI R0, RZ, R89, R0 ;  /* 0x00000059ff007219 */ /* 0x000fe40000011600 */
[----:B------:R-:W-:Y:S01]  /*5040*/  ISETP.NE.AND P3, PT, R42, 0x1, PT ;  /* 0x000000012a00780c */ /* 0x000fe20003f65270 */
[----:B------:R-:W-:Y:S01]  /*5050*/  IMAD.HI.U32 R6, R43, R39, RZ ;  /* 0x000000272b067227 */ /* 0x000fe200078e00ff */
[-C--:B------:R-:W-:Y:S02]  /*5060*/  SHF.R.U32.HI R4, RZ, R85.reuse, R4 ;  /* 0x00000055ff047219 */ /* 0x080fe40000011604 */
[----:B------:R-:W-:Y:S01]  /*5070*/  SEL R0, R90, R0, !P0 ;  /* 0x000000005a007207 */ /* 0x000fe20004000000 */
[----:B------:R-:W-:Y:S01]  /*5080*/  IMAD.HI.U32 R5, R44, R84, RZ ;  /* 0x000000542c057227 */ /* 0x000fe200078e00ff */
[----:B------:R-:W-:Y:S03]  /*5090*/  SEL R4, R91, R4, !P3 ;  /* 0x000000045b047207 */ /* 0x000fe60005800000 */
[-C--:B------:R-:W-:Y:S01]  /*50a0*/  IMAD.HI.U32 R3, R0, R36.reuse, RZ ;  /* 0x0000002400037227 */ /* 0x080fe200078e00ff */
[----:B------:R-:W-:Y:S03]  /*50b0*/  SHF.R.U32.HI R5, RZ, R85, R5 ;  /* 0x00000055ff057219 */ /* 0x000fe60000011605 */
[----:B------:R-:W-:Y:S01]  /*50c0*/  IMAD.HI.U32 R2, R4, R36, RZ ;  /* 0x0000002404027227 */ /* 0x000fe200078e00ff */
[----:B------:R-:W-:Y:S02]  /*50d0*/  @P2 SHF.R.U32.HI R0, RZ, R37, R3 ;  /* 0x00000025ff002219 */ /* 0x000fe40000011603 */
[----:B------:R-:W-:Y:S02]  /*50e0*/  SHF.R.U32.HI R3, RZ, R89, R6 ;  /* 0x00000059ff037219 */ /* 0x000fe40000011606 */
[----:B------:R-:W-:Y:S01]  /*50f0*/  @P2 SHF.R.U32.HI R4, RZ, R37, R2 ;  /* 0x00000025ff042219 */ /* 0x000fe20000011602 */
[----:B------:R-:W-:Y:S01]  /*5100*/  IMAD R0, R40, R0, RZ ;  /* 0x0000000028007224 */ /* 0x000fe200078e02ff */
[----:B------:R-:W-:Y:S02]  /*5110*/  SEL R3, R43, R3, !P0 ;  /* 0x000000032b037207 */ /* 0x000fe40004000000 */
[----:B------:R-:W-:Y:S01]  /*5120*/  SEL R2, R44, R5, !P3 ;  /* 0x000000052c027207 */ /* 0x000fe20005800000 */
[----:B------:R-:W-:Y:S01]  /*5130*/  IMAD R5, R40, R4, RZ ;  /* 0x0000000428057224 */ /* 0x000fe200078e02ff */
[C---:B------:R-:W-:Y:S01]  /*5140*/  ISETP.GE.AND P0, PT, R3.reuse, R0, PT ;  /* 0x000000000300720c */ /* 0x040fe20003f06270 */
[C---:B------:R-:W-:Y:S03]  /*5150*/  IMAD.HI.U32 R0, R3.reuse, R36, RZ ;  /* 0x0000002403007227 */ /* 0x040fe600078e00ff */
[C---:B------:R-:W-:Y:S02]  /*5160*/  ISETP.GE.OR P0, PT, R2.reuse, R5, P0 ;  /* 0x000000050200720c */ /* 0x040fe40000706670 */
[----:B------:R-:W-:Y:S04]  /*5170*/  SHF.R.U32.HI R0, RZ, R37, R0 ;  /* 0x00000025ff007219 */ /* 0x000fe80000011600 */
[C---:B------:R-:W-:Y:S05]  /*5180*/  SEL R6, R3.reuse, R0, !P2 ;  /* 0x0000000003067207 */ /* 0x040fea0005000000 */
        /* <DEDUP_REMOVED lines=14> */
[----:B------:R-:W-:Y:S07]  /*5270*/  IMAD R43, R3, R38, R43 ;  /* 0x00000026032b7224 */ /* 0x000fee00078e022b */
.L_x_86:
[----:B-1----:R-:W-:Y:S01]  /*5280*/  @!P1 ISETP.NE.AND P0, PT, R8, 0x1, PT ;  /* 0x000000010800980c */ /* 0x002fe20003f05270 */
[----:B------:R-:W-:Y:S01]  /*5290*/  @!P1 IMAD.HI.U32 R2, R43, R9, RZ ;  /* 0x000000092b029227 */ /* 0x000fe200078e00ff */
[----:B------:R-:W-:Y:S01]  /*52a0*/  R2UR UR42, R15 ;  /* 0x000000000f2a72ca */ /* 0x000fe200000e0000 */
[----:B------:R-:W-:Y:S01]  /*52b0*/  BSSY.RECONVERGENT B6, `(.L_x_87) ;  /* 0x0000031000067945 */ /* 0x000fe20003800200 */
[----:B------:R-:W-:Y:S01]  /*52c0*/  R2UR UR41, R14 ;  /* 0x000000000e2972ca */ /* 0x000fe200000e0000 */
[C---:B------:R-:W-:Y:S01]  /*52d0*/  @!P1 IMAD.HI.U32 R0, R44.reuse, R10, RZ ;  /* 0x0000000a2c009227 */ /* 0x040fe200078e00ff */
[----:B------:R-:W-:Y:S02]  /*52e0*/  @!P1 SHF.R.U32.HI R2, RZ, R12, R2 ;  /* 0x0000000cff029219 */ /* 0x000fe40000011602 */
[----:B------:R-:W-:Y:S01]  /*52f0*/  @!P1 ISETP.NE.AND P2, PT, R7, 0x1, PT ;  /* 0x000000010700980c */ /* 0x000fe20003f45270 */
[----:B------:R-:W-:Y:S01]  /*5300*/  VIADD R105, R105, 0x1 ;  /* 0x0000000169697836 */ /* 0x000fe20000000000 */
[----:B------:R-:W-:Y:S02]  /*5310*/  @!P1 SEL R2, R43, R2, !P0 ;  /* 0x000000022b029207 */ /* 0x000fe40004000000 */
[----:B------:R-:W-:Y:S02]  /*5320*/  @!P1 SHF.R.U32.HI R0, RZ, R11, R0 ;  /* 0x0000000bff009219 */ /* 0x000fe40000011600 */
[----:B------:R-:W-:Y:S01]  /*5330*/  LOP3.LUT P0, RZ, R93, 0x1b0, RZ, 0xc0, !PT ;  /* 0x000001b05dff7812 */ /* 0x000fe2000780c0ff */
[----:B------:R-:W-:Y:S01]  /*5340*/  USHF.L.U32 UR42, UR42, 0x7, URZ ;  /* 0x000000072a2a7899 */ /* 0x000fe200080006ff */
[----:B------:R-:W-:Y:S01]  /*5350*/  @!P1 SEL R3, R44, R0, !P2 ;  /* 0x000000002c039207 */ /* 0x000fe20005000000 */
[----:B------:R-:W-:Y:S01]  /*5360*/  USHF.L.U32 UR41, UR41, 0x7, URZ ;  /* 0x0000000729297899 */ /* 0x000fe200080006ff */
[----:B------:R-:W-:Y:S03]  /*5370*/  @P4 SHF.R.U32.HI R94, RZ, 0x10, R17 ;  /* 0x00000010ff5e4819 */ /* 0x000fe60000011611 */
[----:B------:R-:W-:Y:S02]  /*5380*/  @!P1 IMAD.IADD R0, R2, 0x1, -R3 ;  /* 0x0000000102009824 */ /* 0x000fe400078e0a03 */
[----:B------:R-:W-:Y:S02]  /*5390*/  @!P1 IMAD.IADD R2, R3, 0x1, -R2 ;  /* 0x0000000103029824 */ /* 0x000fe400078e0a02 */
[----:B------:R-:W-:Y:S02]  /*53a0*/  @!P1 IMAD R44, R0, R7, R44 ;  /* 0x00000007002c9224 */ /* 0x000fe400078e022c */
[----:B------:R-:W-:Y:S01]  /*53b0*/  @!P1 IMAD R43, R2, R8, R43 ;  /* 0x00000008022b9224 */ /* 0x000fe200078e022b */
[----:B------:R-:W-:Y:S06]  /*53c0*/  @!P0 BRA `(.L_x_88) ;  /* 0x00000000007c8947 */ /* 0x000fec0003800000 */
[----:B------:R-:W1:Y:S01]  /*53d0*/  LDCU.64 UR8, c[0x4][0x80] ;  /* 0x01001000ff0877ac */ /* 0x000e620008000a00 */
[----:B------:R-:W-:Y:S01]  /*53e0*/  MOV R2, 0x0 ;  /* 0x0000000000027802 */ /* 0x000fe20000000f00 */
[----:B------:R-:W-:Y:S02]  /*53f0*/  HFMA2 R12, -RZ, RZ, 0, 5.9604644775390625e-08 ;  /* 0x00000001ff0c7431 */ /* 0x000fe400000001ff */
[----:B------:R-:W-:Y:S01]  /*5400*/  IMAD.MOV.U32 R8, RZ, RZ, 0x70 ;  /* 0x00000070ff087424 */ /* 0x000fe200078e00ff */
[----:B------:R2:W3:Y:S01]  /*5410*/  LDC.64 R14, c[0x4][R2] ;  /* 0x01000000020e7b82 */ /* 0x0004e20000000a00 */
[----:B------:R-:W4:Y:S01]  /*5420*/  LDCU.64 UR6, c[0x4][0x88] ;  /* 0x01001100ff0677ac */ /* 0x000f220008000a00 */
[----:B------:R-:W-:Y:S01]  /*5430*/  IMAD.MOV.U32 R13, RZ, RZ, RZ ;  /* 0x000000ffff0d7224 */ /* 0x000fe200078e00ff */
[----:B------:R-:W2:Y:S01]  /*5440*/  LDCU.64 UR4, c[0x4][0x8] ;  /* 0x01000100ff0477ac */ /* 0x000ea20008000a00 */
[----:B-1----:R-:W-:Y:S01]  /*5450*/  MOV R5, UR9 ;  /* 0x0000000900057c02 */ /* 0x002fe20008000f00 */
[----:B------:R-:W-:Y:S01]  /*5460*/  IMAD.U32 R4, RZ, RZ, UR8 ;  /* 0x00000008ff047e24 */ /* 0x000fe2000f8e00ff */
[----:B----4-:R-:W-:Y:S01]  /*5470*/  MOV R7, UR7 ;  /* 0x0000000700077c02 */ /* 0x010fe20008000f00 */
[----:B------:R-:W-:Y:S01]  /*5480*/  IMAD.U32 R6, RZ, RZ, UR6 ;  /* 0x00000006ff067e24 */ /* 0x000fe2000f8e00ff */
[----:B--2---:R-:W-:Y:S01]  /*5490*/  MOV R11, UR5 ;  /* 0x00000005000b7c02 */ /* 0x004fe20008000f00 */
[----:B------:R-:W-:Y:S02]  /*54a0*/  IMAD.U32 R10, RZ, RZ, UR4 ;  /* 0x00000004ff0a7e24 */ /* 0x000fe4000f8e00ff */
[----:B------:R-:W-:Y:S07]  /*54b0*/  LEPC R20, `(.L_x_89) ;  /* 0x000000001014794e */ /* 0x000fee0000000000 */
[----:B---3-5:R-:W-:Y:S05]  /*54c0*/  CALL.ABS.NOINC R14 ;  /* 0x000000000e007343 */ /* 0x028fea0003c00000 */
.L_x_89:
[----:B------:R-:W1:Y:S01]  /*54d0*/  LDCU.64 UR8, c[0x4][0x80] ;  /* 0x01001000ff0877ac */ /* 0x000e620008000a00 */
[----:B------:R-:W2:Y:S01]  /*54e0*/  LDC.64 R2, c[0x4][R2] ;  /* 0x0100000002027b82 */ /* 0x000ea20000000a00 */
[----:B------:R-:W-:Y:S02]  /*54f0*/  HFMA2 R12, -RZ, RZ, 0, 5.9604644775390625e-08 ;  /* 0x00000001ff0c7431 */ /* 0x000fe400000001ff */
[----:B------:R-:W-:Y:S02]  /*5500*/  IMAD.MOV.U32 R8, RZ, RZ, 0x70 ;  /* 0x00000070ff087424 */ /* 0x000fe400078e00ff */
[----:B------:R-:W-:Y:S01]  /*5510*/  IMAD.MOV.U32 R13, RZ, RZ, RZ ;  /* 0x000000ffff0d7224 */ /* 0x000fe200078e00ff */
[----:B------:R-:W3:Y:S01]  /*5520*/  LDCU.64 UR6, c[0x4][0x88] ;  /* 0x01001100ff0677ac */ /* 0x000ee20008000a00 */
[----:B------:R-:W4:Y:S01]  /*5530*/  LDCU.64 UR4, c[0x4][0x8] ;  /* 0x01000100ff0477ac */ /* 0x000f220008000a00 */
[----:B-1----:R-:W-:Y:S02]  /*5540*/  MOV R4, UR8 ;  /* 0x0000000800047c02 */ /* 0x002fe40008000f00 */
[----:B------:R-:W-:Y:S02]  /*5550*/  MOV R5, UR9 ;  /* 0x0000000900057c02 */ /* 0x000fe40008000f00 */
[----:B---3--:R-:W-:Y:S01]  /*5560*/  MOV R7, UR7 ;  /* 0x0000000700077c02 */ /* 0x008fe20008000f00 */
[----:B------:R-:W-:Y:S01]  /*5570*/  IMAD.U32 R6, RZ, RZ, UR6 ;  /* 0x00000006ff067e24 */ /* 0x000fe2000f8e00ff */
[----:B----4-:R-:W-:Y:S01]  /*5580*/  MOV R11, UR5 ;  /* 0x00000005000b7c02 */ /* 0x010fe20008000f00 */
[----:B------:R-:W-:Y:S02]  /*5590*/  IMAD.U32 R10, RZ, RZ, UR4 ;  /* 0x00000004ff0a7e24 */ /* 0x000fe4000f8e00ff */
[----:B------:R-:W-:Y:S07]  /*55a0*/  LEPC R20, `(.L_x_88) ;  /* 0x000000001014794e */ /* 0x000fee0000000000 */
[----:B--2---:R-:W-:Y:S05]  /*55b0*/  CALL.ABS.NOINC R2 ;  /* 0x0000000002007343 */ /* 0x004fea0003c00000 */
.L_x_88:
[----:B------:R-:W-:Y:S05]  /*55c0*/  BSYNC.RECONVERGENT B6 ;  /* 0x0000000000067941 */ /* 0x000fea0003800200 */
.L_x_87:
[----:B------:R-:W-:Y:S01]  /*55d0*/  ISETP.NE.U32.AND P4, PT, R82, RZ, PT ;  /* 0x000000ff5200720c */ /* 0x000fe20003f85070 */
[----:B------:R-:W-:Y:S01]  /*55e0*/  UISETP.NE.AND UP2, UPT, UR50, URZ, UPT ;  /* 0x000000ff3200728c */ /* 0x000fe2000bf45270 */
[----:B------:R-:W-:Y:S01]  /*55f0*/  ISETP.NE.U32.AND P2, PT, RZ, UR38, PT ;  /* 0x00000026ff007c0c */ /* 0x000fe2000bf45070 */
[----:B------:R-:W-:Y:S01]  /*5600*/  UISETP.NE.U32.AND UP1, UPT, UR44, URZ, UPT ;  /* 0x000000ff2c00728c */ /* 0x000fe2000bf25070 */
[----:B------:R-:W-:Y:S01]  /*5610*/  ISETP.NE.AND.EX P4, PT, R83, RZ, PT, P4 ;  /* 0x000000ff5300720c */ /* 0x000fe20003f85340 */
[----:B------:R-:W-:Y:S01]  /*5620*/  UPLOP3.LUT UP0, UPT, UPT, UPT, UPT, 0x40, 0x4 ;  /* 0x000000000004789c */ /* 0x000fe20003f0e870 */
[----:B------:R-:W-:Y:S01]  /*5630*/  ISETP.NE.AND.EX P2, PT, RZ, UR39, PT, P2 ;  /* 0x00000027ff007c0c */ /* 0x000fe2000bf45320 */
[----:B------:R-:W-:Y:S01]  /*5640*/  UISETP.NE.AND.EX UP1, UPT, UR45, URZ, UPT, UP1 ;  /* 0x000000ff2d00728c */ /* 0x000fe2000bf25310 */
[----:B------:R-:W-:Y:S04]  /*5650*/  PLOP3.LUT P1, PT, PT, PT, UP2, 0x80, 0x8 ;  /* 0x000000000008781c */ /* 0x000fe80003f2f028 */
[----:B------:R-:W-:Y:S06]  /*5660*/  @UP2 UPLOP3.LUT UP0, UPT, UPT, UPT, UP1, 0x80, 0x8 ;  /* 0x000000000008289c */ /* 0x000fec0003f0f010 */
[----:B------:R-:W-:Y:S01]  /*5670*/  PLOP3.LUT P0, PT, PT, PT, UP0, 0x80, 0x8 ;  /* 0x000000000008781c */ /* 0x000fe20003f0f008 */
[----:B------:R-:W-:Y:S01]  /*5680*/  @!UPT UIADD3 URZ, UPT, UPT, URZ, URZ, URZ ;  /* 0x000000fffffff290 */ /* 0x000fe2000fffe0ff */
[----:B------:R-:W-:Y:S11]  /*5690*/  BRA.U !UP1, `(.L_x_90) ;  /* 0x0000000109387547 */ /* 0x000ff6000b800000 */
[----:B------:R-:W-:Y:S01]  /*56a0*/  UISETP.NE.U32.AND UP0, UPT, UR38, URZ, UPT ;  /* 0x000000ff2600728c */ /* 0x000fe2000bf05070 */
[----:B------:R-:W-:Y:S02]  /*56b0*/  HFMA2 R0, -RZ, RZ, 0, 5.9604644775390625e-08 ;  /* 0x00000001ff007431 */ /* 0x000fe400000001ff */
[----:B------:R-:W-:Y:S01]  /*56c0*/  IMAD.MOV.U32 R88, RZ, RZ, 0x1 ;  /* 0x00000001ff587424 */ /* 0x000fe200078e00ff */
[----:B------:R-:W-:Y:S06]  /*56d0*/  UISETP.NE.AND.EX UP0, UPT, UR39, URZ, UPT, UP0 ;  /* 0x000000ff2700728c */ /* 0x000fec000bf05300 */
[----:B------:R-:W-:Y:S05]  /*56e0*/  PLOP3.LUT P3, PT, PT, PT, UP0, 0x80, 0x8 ;  /* 0x000000000008781c */ /* 0x000fea0003f6f008 */
[----:B------:R-:W1:Y:S01]  /*56f0*/  @UP0 LDCU.64 UR6, c[0x0][0x888] ;  /* 0x00011100ff0607ac */ /* 0x000e620008000a00 */
[----:B------:R-:W-:Y:S07]  /*5700*/  @UP0 UIMAD UR4, UR36, UR44, URZ ;  /* 0x0000002c240402a4 */ /* 0x000fee000f8e02ff */
[----:B------:R-:W-:Y:S01]  /*5710*/  @!P3 PRMT R88, R0, 0x7610, R88 ;  /* 0x000076100058b816 */ /* 0x000fe20000000058 */
[----:B-1----:R-:W-:Y:S03]  /*5720*/  @UP0 UIMAD.WIDE UR6, UR4, 0x4, UR6 ;  /* 0x00000004040608a5 */ /* 0x002fe6000f8e0206 */
[----:B------:R-:W1:Y:S03]  /*5730*/  @!UP0 LDCU UR4, c[0x0][0x880] ;  /* 0x00011000ff0487ac */ /* 0x000e660008000800 */
[----:B------:R-:W-:Y:S01]  /*5740*/  IMAD.U32 R2, RZ, RZ, UR6 ;  /* 0x00000006ff027e24 */ /* 0x000fe2000f8e00ff */
[----:B------:R-:W-:Y:S05]  /*5750*/  MOV R3, UR7 ;  /* 0x0000000700037c02 */ /* 0x000fea0008000f00 */
[----:B-----5:R2:W5:Y:S02]  /*5760*/  @P3 LDG.E R49, desc[UR46][R2.64] ;  /* 0x0000002e02313981 */ /* 0x020564000c1e1900 */
[----:B-12---:R-:W-:Y:S02]  /*5770*/  @!P3 IMAD.U32 R49, RZ, RZ, UR4 ;  /* 0x00000004ff31be24 */ /* 0x006fe4000f8e00ff */
.L_x_90:
[----:B------:R-:W-:Y:S05]  /*5780*/  @!P4 BRA `(.L_x_91) ;  /* 0x000000000020c947 */ /* 0x000fea0003800000 */
[----:B------:R-:W-:Y:S04]  /*5790*/  ISETP.NE.U32.AND P3, PT, R80, RZ, PT ;  /* 0x000000ff5000720c */ /* 0x000fe80003f65070 */
[----:B------:R-:W-:Y:S11]  /*57a0*/  ISETP.NE.AND.EX P3, PT, R81, RZ, PT, P3 ;  /* 0x000000ff5100720c */ /* 0x000ff60003f65330 */
[----:B------:R-:W-:Y:S02]  /*57b0*/  @!UPT UIADD3 URZ, UPT, UPT, URZ, URZ, URZ ;  /* 0x000000fffffff290 */ /* 0x000fe4000fffe0ff */
[----:B------:R-:W1:Y:S01]  /*57c0*/  @P3 LDC.64 R2, c[0x0][0x8a8] ;  /* 0x00022a00ff023b82 */ /* 0x000e620000000a00 */
[----:B------:R-:W-:Y:S04]  /*57d0*/  @P3 IMAD R0, R82, UR36, RZ ;  /* 0x0000002452003c24 */ /* 0x000fe8000f8e02ff */
[----:B-1----:R-:W-:Y:S05]  /*57e0*/  @P3 IMAD.WIDE R2, R0, 0x4, R2 ;  /* 0x0000000400023825 */ /* 0x002fea00078e0202 */
[----:B-----5:R1:W5:Y:S02]  /*57f0*/  @P3 LDG.E R47, desc[UR46][R2.64] ;  /* 0x0000002e022f3981 */ /* 0x020364000c1e1900 */
[----:B-1----:R-:W2:Y:S02]  /*5800*/  @!P3 LDC R47, c[0x0][0x8a0] ;  /* 0x00022800ff2fbb82 */ /* 0x002ea40000000800 */
.L_x_91:
[----:B-----5:R-:W-:Y:S01]  /*5810*/  FSETP.NEU.AND P3, PT, R49, RZ, PT ;  /* 0x000000ff3100720b */ /* 0x020fe20003f6d000 */
[----:B------:R-:W-:Y:S01]  /*5820*/  BSSY B1, `(.L_x_92) ;  /* 0x0000039000017945 */ /* 0x000fe20003800000 */
[----:B------:R-:W-:Y:S01]  /*5830*/  SEL R3, RZ, 0xffffffff, P2 ;  /* 0xffffffffff037807 */ /* 0x000fe20001000000 */
[----:B------:R-:W-:Y:S01]  /*5840*/  IMAD.MOV.U32 R66, RZ, RZ, 0x1 ;  /* 0x00000001ff427424 */ /* 0x000fe200078e00ff */
[----:B------:R-:W-:Y:S01]  /*5850*/  @P1 LOP3.LUT P2, RZ, R88, 0xff, RZ, 0xc0, !PT ;  /* 0x000000ff58ff1812 */ /* 0x000fe2000784c0ff */
[----:B------:R-:W-:Y:S01]  /*5860*/  IMAD R48, R45, 0x80, R46 ;  /* 0x000000802d307824 */ /* 0x000fe200078e022e */
[----:B------:R-:W-:Y:S01]  /*5870*/  @P1 SEL R0, RZ, 0xffffffff, P3 ;  /* 0xffffffffff001807 */ /* 0x000fe20001800000 */
[----:B------:R-:W-:Y:S01]  /*5880*/  IMAD R106, R101, -0x10, R99 ;  /* 0xfffffff0656a7824 */ /* 0x000fe200078e0263 */
[----:B------:R-:W-:Y:S01]  /*5890*/  LOP3.LUT R97, R97, 0x1, RZ, 0x3c, !PT ;  /* 0x0000000161617812 */ /* 0x000fe200078e3cff */
[----:B------:R-:W-:Y:S01]  /*58a0*/  IMAD.MOV.U32 R65, RZ, RZ, RZ ;  /* 0x000000ffff417224 */ /* 0x000fe200078e00ff */
[----:B------:R-:W-:Y:S02]  /*58b0*/  @P0 SEL R0, R3, R0, !P2 ;  /* 0x0000000003000207 */ /* 0x000fe40005000000 */
[----:B------:R-:W-:Y:S02]  /*58c0*/  CS2R R78, SRZ ;  /* 0x00000000004e7805 */ /* 0x000fe4000001ff00 */
[----:B------:R-:W-:Y:S02]  /*58d0*/  LEA R64, R45, UR48, 0x3 ;  /* 0x000000302d407c11 */ /* 0x000fe4000f8e18ff */
[----:B------:R-:W-:Y:S02]  /*58e0*/  CS2R R76, SRZ ;  /* 0x00000000004c7805 */ /* 0x000fe4000001ff00 */
[----:B------:R-:W-:Y:S02]  /*58f0*/  @P1 LOP3.LUT R0, R0, 0x1, RZ, 0xc0, !PT ;  /* 0x0000000100001812 */ /* 0x000fe400078ec0ff */
[----:B------:R-:W-:Y:S02]  /*5900*/  CS2R R70, SRZ ;  /* 0x0000000000467805 */ /* 0x000fe4000001ff00 */
[----:B------:R-:W-:Y:S02]  /*5910*/  PLOP3.LUT P2, PT, PT, PT, UP1, 0x80, 0x8 ;  /* 0x000000000008781c */ /* 0x000fe40003f4f018 */
[----:B------:R-:W-:Y:S02]  /*5920*/  CS2R R68, SRZ ;  /* 0x0000000000447805 */ /* 0x000fe4000001ff00 */
[----:B------:R-:W-:Y:S02]  /*5930*/  ISETP.NE.U32.OR P5, PT, R0, 0x1, !P1 ;  /* 0x000000010000780c */ /* 0x000fe40004fa5470 */
[----:B------:R-:W-:Y:S02]  /*5940*/  CS2R R62, SRZ ;  /* 0x00000000003e7805 */ /* 0x000fe4000001ff00 */
[----:B------:R-:W-:Y:S02]  /*5950*/  LOP3.LUT P4, R104, R88, 0xff, RZ, 0xc0, !PT ;  /* 0x000000ff58687812 */ /* 0x000fe4000788c0ff */
[----:B------:R-:W-:Y:S02]  /*5960*/  CS2R R60, SRZ ;  /* 0x00000000003c7805 */ /* 0x000fe4000001ff00 */
[----:B------:R-:W-:Y:S02]  /*5970*/  SEL R2, RZ, 0xffffffff, P3 ;  /* 0xffffffffff027807 */ /* 0x000fe40001800000 */
[----:B------:R-:W-:Y:S02]  /*5980*/  CS2R R58, SRZ ;  /* 0x00000000003a7805 */ /* 0x000fe4000001ff00 */
[----:B------:R-:W-:Y:S02]  /*5990*/  P2R R107, PR, RZ, 0x20 ;  /* 0x00000020ff6b7803 */ /* 0x000fe40000000000 */
[----:B------:R-:W-:Y:S02]  /*59a0*/  CS2R R56, SRZ ;  /* 0x0000000000387805 */ /* 0x000fe4000001ff00 */
[----:B------:R-:W-:Y:S02]  /*59b0*/  @P2 SEL R2, R3, R2, !P4 ;  /* 0x0000000203022207 */ /* 0x000fe40006000000 */
[----:B------:R-:W-:Y:S02]  /*59c0*/  @P5 SHF.L.U32 R0, R97, 0x1f, RZ ;  /* 0x0000001f61005819 */ /* 0x000fe400000006ff */
[----:B------:R-:W-:Y:S02]  /*59d0*/  LOP3.LUT R2, R2, 0x1, RZ, 0xc0, !PT ;  /* 0x0000000102027812 */ /* 0x000fe400078ec0ff */
[----:B------:R1:W3:Y:S02]  /*59e0*/  @P5 SYNCS.PHASECHK.TRANS64.TRYWAIT P1, [UR48+0x60], R0 ;  /* 0x00006000ff0055a7 */ /* 0x0002e40008021130 */
[----:B------:R-:W-:Y:S04]  /*59f0*/  ISETP.NE.U32.AND P2, PT, R2, 0x1, PT ;  /* 0x000000010200780c */ /* 0x000fe80003f45070 */
[----:B------:R-:W-:Y:S02]  /*5a00*/  P2R R67, PR, RZ, 0x4 ;  /* 0x00000004ff437803 */ /* 0x000fe40000000000 */
[----:B-1----:R-:W-:Y:S04]  /*5a10*/  SHF.L.U32 R0, R96, 0x1f, RZ ;  /* 0x0000001f60007819 */ /* 0x002fe800000006ff */
[----:B------:R1:W4:Y:S01]  /*5a20*/  SYNCS.PHASECHK.TRANS64.TRYWAIT P0, [R64+URZ+0xd0], R0 ;  /* 0x0000d000400075a7 */ /* 0x00032200080011ff */
[----:B---3--:R-:W-:Y:S01]  /*5a30*/  @P5 SEL R66, RZ, 0x1, !P1 ;  /* 0x00000001ff425807 */ /* 0x008fe20004800000 */
[----:B-1----:R-:W-:Y:S06]  /*5a40*/  @!P5 BRA `(.L_x_93) ;  /* 0x000000000058d947 */ /* 0x002fec0003800000 */
[----:B------:R-:W-:Y:S01]  /*5a50*/  IMAD.MOV.U32 R79, RZ, RZ, RZ ;  /* 0x000000ffff4f7224 */ /* 0x000fe200078e00ff */
[----:B------:R-:W-:Y:S01]  /*5a60*/  ISETP.NE.AND P1, PT, R66, RZ, PT ;  /* 0x000000ff4200720c */ /* 0x000fe20003f25270 */
[----:B------:R-:W-:Y:S01]  /*5a70*/  BSSY B0, `(.L_x_94) ;  /* 0x000000c000007945 */ /* 0x000fe20003800000 */
[----:B------:R-:W-:Y:S02]  /*5a80*/  CS2R R58, SRZ ;  /* 0x00000000003a7805 */ /* 0x000fe4000001ff00 */
[----:B------:R-:W-:Y:S02]  /*5a90*/  CS2R R56, SRZ ;  /* 0x0000000000387805 */ /* 0x000fe4000001ff00 */
[----:B------:R-:W-:Y:S02]  /*5aa0*/  CS2R R62, SRZ ;  /* 0x00000000003e7805 */ /* 0x000fe4000001ff00 */
[----:B------:R-:W-:Y:S02]  /*5ab0*/  CS2R R60, SRZ ;  /* 0x00000000003c7805 */ /* 0x000fe4000001ff00 */
[----:B------:R-:W-:Y:S02]  /*5ac0*/  CS2R R70, SRZ ;  /* 0x0000000000467805 */ /* 0x000fe4000001ff00 */
[----:B------:R-:W-:Y:S02]  /*5ad0*/  CS2R R68, SRZ ;  /* 0x0000000000447805 */ /* 0x000fe4000001ff00 */
[----:B------:R-:W-:Y:S01]  /*5ae0*/  CS2R R76, SRZ ;  /* 0x00000000004c7805 */ /* 0x000fe2000001ff00 */
[----:B------:R-:W-:Y:S06]  /*5af0*/  @P1 BRA `(.L_x_95) ;  /* 0x00000000000c1947 */ /* 0x000fec0003800000 */
[----:B------:R-:W-:Y:S04]  /*5b00*/  SHF.L.U32 R3, R97, 0x1f, RZ ;  /* 0x0000001f61037819 */ /* 0x000fe800000006ff */
[----:B------:R-:W1:Y:S02]  /*5b10*/  SYNCS.PHASECHK.TRANS64.TRYWAIT P1, [UR48+0x60], R3 ;  /* 0x00006003ff0075a7 */ /* 0x000e640008021130 */
[----:B-1----:R-:W-:Y:S05]  /*5b20*/  @!P1 BRA `(.L_x_96) ;  /* 0x0000003c00949947 */ /* 0x002fea0003800000 */
.L_x_95:
[----:B------:R-:W-:Y:S05]  /*5b30*/  BSYNC B0 ;  /* 0x0000000000007941 */ /* 0x000fea0003800000 */
.L_x_94:
[----:B------:R-:W-:Y:S01]  /*5b40*/  ISETP.NE.AND P1, PT, R67, RZ, PT ;  /* 0x000000ff4300720c */ /* 0x000fe20003f25270 */
[----:B------:R-:W-:Y:S11]  /*5b50*/  HFMA2 R65, -RZ, RZ, 0, 5.9604644775390625e-08 ;  /* 0x00000001ff417431 */ /* 0x000ff600000001ff */
[----:B------:R-:W-:Y:S01]  /*5b60*/  @!UPT UIADD3 URZ, UPT, UPT, URZ, URZ, URZ ;  /* 0x000000fffffff290 */ /* 0x000fe2000fffe0ff */
[----:B------:R3:W1:Y:S04]  /*5b70*/  @P1 LDS.128 R56, [R100] ;  /* 0x0000000064381984 */ /* 0x0006680000000c00 */
[----:B------:R3:W1:Y:S04]  /*5b80*/  @P1 LDS.128 R60, [R99+0x10] ;  /* 0x00001000633c1984 */ /* 0x0006680000000c00 */
[----:B------:R3:W1:Y:S04]  /*5b90*/  @P1 LDS.128 R68, [R98+0x20] ;  /* 0x0000200062441984 */ /* 0x0006680000000c00 */
[----:B------:R3:W1:Y:S02]  /*5ba0*/  @P1 LDS.128 R76, [R106+0x30] ;  /* 0x000030006a4c1984 */ /* 0x0006640000000c00 */
.L_x_93:
[----:B------:R-:W-:Y:S05]  /*5bb0*/  BSYNC B1 ;  /* 0x0000000000017941 */ /* 0x000fea0003800000 */
.L_x_92:
[----:B-1----:R-:W-:Y:S04]  /*5bc0*/  SHF.R.U32.HI R2, RZ, 0x15, R48 ;  /* 0x00000015ff027819 */ /* 0x002fe80000011630 */
[----:B------:R-:W-:Y:S01]  /*5bd0*/  LOP3.LUT P1, RZ, R2, 0x3, R92, 0x48, !PT ;  /* 0x0000000302ff7812 */ /* 0x000fe2000782485c */
[----:B------:R-:W-:Y:S01]  /*5be0*/  @!UPT UIADD3 URZ, UPT, UPT, URZ, URZ, URZ ;  /* 0x000000fffffff290 */ /* 0x000fe2000fffe0ff */
[----:B----4-:R-:W-:Y:S11]  /*5bf0*/  @P0 BRA `(.L_x_97) ;  /* 0x0000000000080947 */ /* 0x010ff60003800000 */
[----:B------:R-:W1:Y:S02]  /*5c00*/  SYNCS.PHASECHK.TRANS64.TRYWAIT P0, [R64+URZ+0xd0], R0 ;  /* 0x0000d000400075a7 */ /* 0x000e6400080011ff */
[----:B-1----:R-:W-:Y:S05]  /*5c10*/  @!P0 BRA `(.L_x_98) ;  /* 0x0000003c00708947 */ /* 0x002fea0003800000 */
.L_x_97:
[----:B------:R-:W-:Y:S05]  /*5c20*/  @!P1 BRA `(.L_x_99) ;  /* 0x0000000000409947 */ /* 0x000fea0003800000 */
[----:B------:R-:W4:Y:S01]  /*5c30*/  LDCU.64 UR8, c[0x4][0x70] ;  /* 0x01000e00ff0877ac */ /* 0x000f220008000a00 */
[----:B------:R-:W-:Y:S01]  /*5c40*/  MOV R3, 0x0 ;  /* 0x0000000000037802 */ /* 0x000fe20000000f00 */
[----:B------:R-:W-:Y:S02]  /*5c50*/  HFMA2 R12, -RZ, RZ, 0, 5.9604644775390625e-08 ;  /* 0x00000001ff0c7431 */ /* 0x000fe400000001ff */
[----:B------:R-:W-:Y:S02]  /*5c60*/  IMAD.MOV.U32 R8, RZ, RZ, 0x192 ;  /* 0x00000192ff087424 */ /* 0x000fe400078e00ff */
[----:B------:R-:W-:Y:S01]  /*5c70*/  IMAD.MOV.U32 R13, RZ, RZ, RZ ;  /* 0x000000ffff0d7224 */ /* 0x000fe200078e00ff */
[----:B------:R-:W5:Y:S01]  /*5c80*/  LDCU.64 UR6, c[0x4][0x78] ;  /* 0x01000f00ff0677ac */ /* 0x000f620008000a00 */
[----:B------:R-:W1:Y:S01]  /*5c90*/  LDC.64 R2, c[0x4][R3] ;  /* 0x0100000003027b82 */ /* 0x000e620000000a00 */
[----:B------:R-:W2:Y:S01]  /*5ca0*/  LDCU.64 UR4, c[0x4][0x10] ;  /* 0x01000200ff0477ac */ /* 0x000ea20008000a00 */
[----:B----4-:R-:W-:Y:S01]  /*5cb0*/  MOV R5, UR9 ;  /* 0x0000000900057c02 */ /* 0x010fe20008000f00 */
[----:B------:R-:W-:Y:S01]  /*5cc0*/  IMAD.U32 R4, RZ, RZ, UR8 ;  /* 0x00000008ff047e24 */ /* 0x000fe2000f8e00ff */
[----:B-----5:R-:W-:Y:S01]  /*5cd0*/  MOV R7, UR7 ;  /* 0x0000000700077c02 */ /* 0x020fe20008000f00 */
[----:B------:R-:W-:Y:S01]  /*5ce0*/  IMAD.U32 R6, RZ, RZ, UR6 ;  /* 0x00000006ff067e24 */ /* 0x000fe2000f8e00ff */
[----:B--2---:R-:W-:Y:S01]  /*5cf0*/  MOV R11, UR5 ;  /* 0x00000005000b7c02 */ /* 0x004fe20008000f00 */
[----:B------:R-:W-:Y:S02]  /*5d00*/  IMAD.U32 R10, RZ, RZ, UR4 ;  /* 0x00000004ff0a7e24 */ /* 0x000fe4000f8e00ff */
[----:B------:R-:W-:Y:S07]  /*5d10*/  LEPC R20, `(.L_x_99) ;  /* 0x000000001014794e */ /* 0x000fee0000000000 */
[----:B-1-3--:R-:W-:Y:S05]  /*5d20*/  CALL.ABS.NOINC R2 ;  /* 0x0000000002007343 */ /* 0x00afea0003c00000 */
.L_x_99:
[----:B------:R-:W-:Y:S05]  /*5d30*/  WARPSYNC.ALL ;  /* 0x0000000000007948 */ /* 0x000fea0003800000 */
[----:B------:R-:W-:Y:S01]  /*5d40*/  R2UR UR4, R48 ;  /* 0x00000000300472ca */ /* 0x000fe200000e0000 */
[--C-:B------:R-:W-:Y:S01]  /*5d50*/  HADD2.F32 R50, -RZ, R56.reuse.H0_H0 ;  /* 0x20000038ff327230 */ /* 0x100fe20000004100 */
[----:B------:R-:W-:Y:S01]  /*5d60*/  ISETP.NE.AND P0, PT, R102, RZ, PT ;  /* 0x000000ff6600720c */ /* 0x000fe20003f05270 */
[----:B------:R-:W-:Y:S01]  /*5d70*/  HADD2.F32 R51, -RZ, R56.H1_H1 ;  /* 0x30000038ff337230 */ /* 0x000fe20000004100 */
[----:B------:R-:W-:Y:S01]  /*5d80*/  BSSY.RECONVERGENT B0, `(.L_x_100) ;  /* 0x0000086000007945 */ /* 0x000fe20003800200 */
[--C-:B------:R-:W-:Y:S08]  /*5d90*/  HADD2.F32 R52, -RZ, R57.reuse.H0_H0 ;  /* 0x20000039ff347230 */ /* 0x100ff00000004100 */
[----:B------:R-:W1:Y:S02]  /*5da0*/  LDTM.x32 R4, tmem[UR4] ;  /* 0x00000004000479ee */ /* 0x000e6400082c0000 */
[C---:B-12---:R-:W-:Y:S01]  /*5db0*/  FMUL R0, R47.reuse, R4 ;  /* 0x000000042f007220 */ /* 0x046fe20000400000 */
[C---:B------:R-:W-:Y:S01]  /*5dc0*/  FMUL R2, R47.reuse, R5 ;  /* 0x000000052f027220 */ /* 0x040fe20000400000 */
[C---:B------:R-:W-:Y:S01]  /*5dd0*/  FMUL R4, R47.reuse, R8 ;  /* 0x000000082f047220 */ /* 0x040fe20000400000 */
[----:B------:R-:W-:Y:S01]  /*5de0*/  FMUL R3, R47, R6 ;  /* 0x000000062f037220 */ /* 0x000fe20000400000 */
[C---:B------:R-:W-:Y:S01]  /*5df0*/  FFMA R0, R49.reuse, R50, R0 ;  /* 0x0000003231007223 */ /* 0x040fe20000000000 */
[----:B------:R-:W-:Y:S01]  /*5e00*/  FFMA R2, R49, R51, R2 ;  /* 0x0000003331027223 */ /* 0x000fe20000000002 */
[C---:B------:R-:W-:Y:S01]  /*5e10*/  FMUL R5, R47.reuse, R9 ;  /* 0x000000092f057220 */ /* 0x040fe20000400000 */
        /* <DEDUP_REMOVED lines=16> */
[----:B------:R-:W-:Y:S02]  /*5f20*/  HADD2.F32 R32, -RZ, R57.H1_H1 ;  /* 0x30000039ff207230 */ /* 0x000fe40000004100 */
[C---:B------:R-:W-:Y:S01]  /*5f30*/  FMUL R26, R47.reuse, R30 ;  /* 0x0000001e2f1a7220 */ /* 0x040fe20000400000 */
[----:B------:R-:W-:Y:S01]  /*5f40*/  FMUL R29, R47, R33 ;  /* 0x000000212f1d7220 */ /* 0x000fe20000400000 */
[--C-:B------:R-:W-:Y:S02]  /*5f50*/  HADD2.F32 R33, -RZ, R58.reuse.H0_H0 ;  /* 0x2000003aff217230 */ /* 0x100fe40000004100 */
[----:B------:R-:W-:Y:S01]  /*5f60*/  FFMA R3, R49, R52, R3 ;  /* 0x0000003431037223 */ /* 0x000fe20000000003 */
[C---:B------:R-:W-:Y:S01]  /*5f70*/  FMUL R7, R47.reuse, R7 ;  /* 0x000000072f077220 */ /* 0x040fe20000400000 */
[----:B------:R-:W-:Y:S01]  /*5f80*/  FMUL R30, R47, R34 ;  /* 0x000000222f1e7220 */ /* 0x000fe20000400000 */
[----:B------:R-:W-:Y:S01]  /*5f90*/  HADD2.F32 R34, -RZ, R58.H1_H1 ;  /* 0x3000003aff227230 */ /* 0x000fe20000004100 */
[----:B------:R-:W-:Y:S01]  /*5fa0*/  F2FP.F16.F32.PACK_AB R52, R2, R0 ;  /* 0x000000000234723e */ /* 0x000fe200000000ff */
[--C-:B------:R-:W-:Y:S02]  /*5fb0*/  HADD2.F32 R0, -RZ, R59.reuse.H0_H0 ;  /* 0x2000003bff007230 */ /* 0x100fe40000004100 */
[C---:B------:R-:W-:Y:S01]  /*5fc0*/  FFMA R7, R49.reuse, R32, R7 ;  /* 0x0000002031077223 */ /* 0x040fe20000000007 */
[----:B------:R-:W-:Y:S02]  /*5fd0*/  HADD2.F32 R2, -RZ, R59.H1_H1 ;  /* 0x3000003bff027230 */ /* 0x000fe40000004100 */
[C---:B------:R-:W-:Y:S01]  /*5fe0*/  FFMA R4, R49.reuse, R33, R4 ;  /* 0x0000002131047223 */ /* 0x040fe20000000004 */
[C---:B------:R-:W-:Y:S01]  /*5ff0*/  FFMA R5, R49.reuse, R34, R5 ;  /* 0x0000002231057223 */ /* 0x040fe20000000005 */
[----:B------:R-:W-:Y:S01]  /*6000*/  FFMA R6, R49, R0, R6 ;  /* 0x0000000031067223 */ /* 0x000fe20000000006 */
[--C-:B------:R-:W-:Y:S02]  /*6010*/  HADD2.F32 R0, -RZ, R60.reuse.H0_H0 ;  /* 0x2000003cff007230 */ /* 0x100fe40000004100 */
[----:B------:R-:W-:Y:S01]  /*6020*/  FMUL R11, R47, R11 ;  /* 0x0000000b2f0b7220 */ /* 0x000fe20000400000 */
[----:B------:R-:W-:Y:S01]  /*6030*/  F2FP.F16.F32.PACK_AB R53, R7, R3 ;  /* 0x000000030735723e */ /* 0x000fe200000000ff */
[--C-:B------:R-:W-:Y:S02]  /*6040*/  HADD2.F32 R3, -RZ, R61.reuse.H0_H0 ;  /* 0x2000003dff037230 */ /* 0x100fe40000004100 */
[----:B------:R-:W-:Y:S01]  /*6050*/  FMUL R15, R47, R15 ;  /* 0x0000000f2f0f7220 */ /* 0x000fe20000400000 */
[C---:B------:R-:W-:Y:S01]  /*6060*/  FFMA R11, R49.reuse, R2, R11 ;  /* 0x00000002310b7223 */ /* 0x040fe2000000000b */
[----:B------:R-:W-:Y:S02]  /*6070*/  HADD2.F32 R2, -RZ, R60.H1_H1 ;  /* 0x3000003cff027230 */ /* 0x000fe40000004100 */
[----:B------:R-:W-:Y:S01]  /*6080*/  FFMA R8, R49, R0, R8 ;  /* 0x0000000031087223 */ /* 0x000fe20000000008 */
[----:B------:R-:W-:Y:S02]  /*6090*/  HADD2.F32 R0, -RZ, R61.H1_H1 ;  /* 0x3000003dff007230 */ /* 0x000fe40000004100 */
[C---:B------:R-:W-:Y:S01]  /*60a0*/  FMUL R19, R47.reuse, R19 ;  /* 0x000000132f137220 */ /* 0x040fe20000400000 */
[----:B------:R-:W-:Y:S01]  /*60b0*/  FMUL R23, R47, R23 ;  /* 0x000000172f177220 */ /* 0x000fe20000400000 */
[C---:B------:R-:W-:Y:S01]  /*60c0*/  FFMA R9, R49.reuse, R2, R9 ;  /* 0x0000000231097223 */ /* 0x040fe20000000009 */
[C---:B------:R-:W-:Y:S01]  /*60d0*/  FFMA R10, R49.reuse, R3, R10 ;  /* 0x00000003310a7223 */ /* 0x040fe2000000000a */
[----:B------:R-:W-:Y:S01]  /*60e0*/  FFMA R15, R49, R0, R15 ;  /* 0x00000000310f7223 */ /* 0x000fe2000000000f */
[--C-:B------:R-:W-:Y:S02]  /*60f0*/  HADD2.F32 R2, -RZ, R62.reuse.H0_H0 ;  /* 0x2000003eff027230 */ /* 0x100fe40000004100 */
[----:B------:R-:W-:Y:S01]  /*6100*/  FMUL R27, R47, R27 ;  /* 0x0000001b2f1b7220 */ /* 0x000fe20000400000 */
[----:B------:R-:W-:Y:S01]  /*6110*/  HADD2.F32 R0, -RZ, R62.H1_H1 ;  /* 0x3000003eff007230 */ /* 0x000fe20000004100 */
[----:B------:R-:W-:Y:S01]  /*6120*/  F2FP.F16.F32.PACK_AB R54, R5, R4 ;  /* 0x000000040536723e */ /* 0x000fe200000000ff */
[--C-:B------:R-:W-:Y:S02]  /*6130*/  HADD2.F32 R3, -RZ, R63.reuse.H0_H0 ;  /* 0x2000003fff037230 */ /* 0x100fe40000004100 */
[C---:B------:R-:W-:Y:S01]  /*6140*/  FFMA R12, R49.reuse, R2, R12 ;  /* 0x00000002310c7223 */ /* 0x040fe2000000000c */
[--C-:B------:R-:W-:Y:S02]  /*6150*/  HADD2.F32 R2, -RZ, R68.reuse.H0_H0 ;  /* 0x20000044ff027230 */ /* 0x100fe40000004100 */
[C---:B------:R-:W-:Y:S01]  /*6160*/  FFMA R13, R49.reuse, R0, R13 ;  /* 0x00000000310d7223 */ /* 0x040fe2000000000d */
[----:B------:R-:W-:Y:S02]  /*6170*/  HADD2.F32 R0, -RZ, R63.H1_H1 ;  /* 0x3000003fff007230 */ /* 0x000fe40000004100 */
[----:B------:R-:W-:Y:S01]  /*6180*/  FFMA R14, R49, R3, R14 ;  /* 0x00000003310e7223 */ /* 0x000fe2000000000e */
[----:B------:R-:W-:Y:S01]  /*6190*/  HADD2.F32 R3, -RZ, R68.H1_H1 ;  /* 0x30000044ff037230 */ /* 0x000fe20000004100 */
[----:B------:R-:W-:Y:S01]  /*61a0*/  F2FP.F16.F32.PACK_AB R55, R11, R6 ;  /* 0x000000060b37723e */ /* 0x000fe200000000ff */
[----:B------:R-:W-:Y:S01]  /*61b0*/  FMUL R31, R47, R31 ;  /* 0x0000001f2f1f7220 */ /* 0x000fe20000400000 */
[C---:B------:R-:W-:Y:S01]  /*61c0*/  FFMA R19, R49.reuse, R0, R19 ;  /* 0x0000000031137223 */ /* 0x040fe20000000013 */
[--C-:B------:R-:W-:Y:S02]  /*61d0*/  HADD2.F32 R0, -RZ, R69.reuse.H0_H0 ;  /* 0x20000045ff007230 */ /* 0x100fe40000004100 */
[C---:B------:R-:W-:Y:S01]  /*61e0*/  FFMA R16, R49.reuse, R2, R16 ;  /* 0x0000000231107223 */ /* 0x040fe20000000010 */
[----:B------:R1:W-:Y:S01]  /*61f0*/  STS.128 [R100], R52 ;  /* 0x0000003464007388 */ /* 0x0003e20000000c00 */
[C---:B------:R-:W-:Y:S01]  /*6200*/  FFMA R17, R49.reuse, R3, R17 ;  /* 0x0000000331117223 */ /* 0x040fe20000000011 */
[----:B------:R-:W-:Y:S02]  /*6210*/  HADD2.F32 R2, -RZ, R69.H1_H1 ;  /* 0x30000045ff027230 */ /* 0x000fe40000004100 */
[----:B------:R-:W-:Y:S01]  /*6220*/  FFMA R18, R49, R0, R18 ;  /* 0x0000000031127223 */ /* 0x000fe20000000012 */
[--C-:B------:R-:W-:Y:S01]  /*6230*/  HADD2.F32 R0, -RZ, R70.reuse.H0_H0 ;  /* 0x20000046ff007230 */ /* 0x100fe20000004100 */
[----:B------:R-:W-:Y:S01]  /*6240*/  F2FP.F16.F32.PACK_AB R8, R9, R8 ;  /* 0x000000080908723e */ /* 0x000fe200000000ff */
[--C-:B------:R-:W-:Y:S02]  /*6250*/  HADD2.F32 R3, -RZ, R71.reuse.H0_H0 ;  /* 0x20000047ff037230 */ /* 0x100fe40000004100 */
[C---:B------:R-:W-:Y:S01]  /*6260*/  FFMA R23, R49.reuse, R2, R23 ;  /* 0x0000000231177223 */ /* 0x040fe20000000017 */
[----:B------:R-:W-:Y:S02]  /*6270*/  HADD2.F32 R2, -RZ, R70.H1_H1 ;  /* 0x30000046ff027230 */ /* 0x000fe40000004100 */
[----:B------:R-:W-:Y:S01]  /*6280*/  FFMA R20, R49, R0, R20 ;  /* 0x0000000031147223 */ /* 0x000fe20000000014 */
[----:B------:R-:W-:Y:S01]  /*6290*/  HADD2.F32 R0, -RZ, R71.H1_H1 ;  /* 0x30000047ff007230 */ /* 0x000fe20000004100 */
[----:B------:R-:W-:Y:S01]  /*62a0*/  F2FP.F16.F32.PACK_AB R9, R15, R10 ;  /* 0x0000000a0f09723e */ /* 0x000fe200000000ff */
[----:B------:R-:W-:Y:S02]  /*62b0*/  HADD2.F32 R4, -RZ, R79.H0_H0 ;  /* 0x2000004fff047230 */ /* 0x000fe40000004100 */
[C---:B------:R-:W-:Y:S01]  /*62c0*/  FFMA R21, R49.reuse, R2, R21 ;  /* 0x0000000231157223 */ /* 0x040fe20000000015 */
[C---:B------:R-:W-:Y:S01]  /*62d0*/  FFMA R22, R49.reuse, R3, R22 ;  /* 0x0000000331167223 */ /* 0x040fe20000000016 */
[----:B------:R-:W-:Y:S01]  /*62e0*/  FFMA R27, R49, R0, R27 ;  /* 0x00000000311b7223 */ /* 0x000fe2000000001b */
[--C-:B------:R-:W-:Y:S01]  /*62f0*/  HADD2.F32 R2, -RZ, R76.reuse.H0_H0 ;  /* 0x2000004cff027230 */ /* 0x100fe20000004100 */
[----:B------:R-:W-:Y:S01]  /*6300*/  F2FP.F16.F32.PACK_AB R10, R13, R12 ;  /* 0x0000000c0d0a723e */ /* 0x000fe200000000ff */
[----:B------:R-:W-:Y:S01]  /*6310*/  HADD2.F32 R0, -RZ, R76.H1_H1 ;  /* 0x3000004cff007230 */ /* 0x000fe20000004100 */
[----:B------:R-:W-:Y:S01]  /*6320*/  F2FP.F16.F32.PACK_AB R11, R19, R14 ;  /* 0x0000000e130b723e */ /* 0x000fe200000000ff */
[--C-:B------:R-:W-:Y:S02]  /*6330*/  HADD2.F32 R3, -RZ, R77.reuse.H0_H0 ;  /* 0x2000004dff037230 */ /* 0x100fe40000004100 */
[C---:B------:R-:W-:Y:S01]  /*6340*/  FFMA R24, R49.reuse, R2, R24 ;  /* 0x0000000231187223 */ /* 0x040fe20000000018 */
[--C-:B------:R-:W-:Y:S02]  /*6350*/  HADD2.F32 R2, -RZ, R78.reuse.H0_H0 ;  /* 0x2000004eff027230 */ /* 0x100fe40000004100 */
[C---:B------:R-:W-:Y:S01]  /*6360*/  FFMA R25, R49.reuse, R0, R25 ;  /* 0x0000000031197223 */ /* 0x040fe20000000019 */
[----:B------:R1:W-:Y:S01]  /*6370*/  STS.128 [R99+0x10], R8 ;  /* 0x0000100863007388 */ /* 0x0003e20000000c00 */
[----:B------:R-:W-:Y:S02]  /*6380*/  HADD2.F32 R0, -RZ, R77.H1_H1 ;  /* 0x3000004dff007230 */ /* 0x000fe40000004100 */
[----:B------:R-:W-:Y:S01]  /*6390*/  FFMA R26, R49, R3, R26 ;  /* 0x00000003311a7223 */ /* 0x000fe2000000001a */
[----:B------:R-:W-:Y:S01]  /*63a0*/  HADD2.F32 R3, -RZ, R78.H1_H1 ;  /* 0x3000004eff037230 */ /* 0x000fe20000004100 */
[----:B------:R-:W-:Y:S01]  /*63b0*/  F2FP.F16.F32.PACK_AB R16, R17, R16 ;  /* 0x000000101110723e */ /* 0x000fe200000000ff */
[----:B------:R-:W-:Y:S01]  /*63c0*/  HADD2.F32 R5, -RZ, R79.H1_H1 ;  /* 0x3000004fff057230 */ /* 0x000fe20000004100 */
[----:B------:R-:W-:Y:S01]  /*63d0*/  F2FP.F16.F32.PACK_AB R17, R23, R18 ;  /* 0x000000121711723e */ /* 0x000fe200000000ff */
[----:B------:R-:W-:Y:S01]  /*63e0*/  FFMA R31, R49, R0, R31 ;  /* 0x00000000311f7223 */ /* 0x000fe2000000001f */
[----:B------:R-:W-:Y:S01]  /*63f0*/  FMUL R35, R47, R35 ;  /* 0x000000232f237220 */ /* 0x000fe20000400000 */
[----:B------:R-:W-:Y:S01]  /*6400*/  F2FP.F16.F32.PACK_AB R18, R21, R20 ;  /* 0x000000141512723e */ /* 0x000fe200000000ff */
[----:B------:R-:W-:Y:S01]  /*6410*/  FFMA R28, R49, R2, R28 ;  /* 0x00000002311c7223 */ /* 0x000fe2000000001c */
[----:B------:R-:W-:Y:S01]  /*6420*/  F2FP.F16.F32.PACK_AB R19, R27, R22 ;  /* 0x000000161b13723e */ /* 0x000fe200000000ff */
[C---:B------:R-:W-:Y:S01]  /*6430*/  FFMA R29, R49.reuse, R3, R29 ;  /* 0x00000003311d7223 */ /* 0x040fe2000000001d */
[C---:B------:R-:W-:Y:S01]  /*6440*/  FFMA R30, R49.reuse, R4, R30 ;  /* 0x00000004311e7223 */ /* 0x040fe2000000001e */
[----:B------:R-:W-:Y:S01]  /*6450*/  FFMA R35, R49, R5, R35 ;  /* 0x0000000531237223 */ /* 0x000fe20000000023 */
[----:B------:R-:W-:Y:S01]  /*6460*/  F2FP.F16.F32.PACK_AB R24, R25, R24 ;  /* 0x000000181918723e */ /* 0x000fe200000000ff */
[----:B------:R1:W-:Y:S01]  /*6470*/  STS.128 [R98+0x20], R16 ;  /* 0x0000201062007388 */ /* 0x0003e20000000c00 */
[----:B------:R-:W-:Y:S02]  /*6480*/  F2FP.F16.F32.PACK_AB R25, R31, R26 ;  /* 0x0000001a1f19723e */ /* 0x000fe400000000ff */
[----:B------:R-:W-:Y:S02]  /*6490*/  F2FP.F16.F32.PACK_AB R26, R29, R28 ;  /* 0x0000001c1d1a723e */ /* 0x000fe400000000ff */
[----:B------:R-:W-:Y:S05]  /*64a0*/  F2FP.F16.F32.PACK_AB R27, R35, R30 ;  /* 0x0000001e231b723e */ /* 0x000fea00000000ff */
[----:B------:R1:W-:Y:S01]  /*64b0*/  STS.128 [R106+0x30], R24 ;  /* 0x000030186a007388 */ /* 0x0003e20000000c00 */
[----:B------:R-:W-:Y:S01]  /*64c0*/  @!PT LDS RZ, [RZ] ;  /* 0x00000000fffff984 */ /* 0x000fe20000000800 */
[----:B------:R-:W-:Y:S01]  /*64d0*/  @!PT LDS RZ, [RZ] ;  /* 0x00000000fffff984 */ /* 0x000fe20000000800 */
[----:B------:R-:W-:Y:S01]  /*64e0*/  @!PT LDS RZ, [RZ] ;  /* 0x00000000fffff984 */ /* 0x000fe20000000800 */
[----:B------:R-:W-:Y:S01]  /*64f0*/  @!PT LDS RZ, [RZ] ;  /* 0x00000000fffff984 */ /* 0x000fe20000000800 */
[----:B------:R2:W-:Y:S07]  /*6500*/  MEMBAR.ALL.CTA ;  /* 0x0000000000007992 */ /* 0x0005ee0000008000 */
[----:B--2---:R-:W2:Y:S02]  /*6510*/  FENCE.VIEW.ASYNC.S ;  /* 0x00000000000073c6 */ /* 0x004ea40000000000 */
[----:B--2---:R-:W-:Y:S06]  /*6520*/  BAR.SYNC.DEFER_BLOCKING 0x1, 0x80 ;  /* 0x0042000000007b1d */ /* 0x004fec0000010000 */
[----:B------:R-:W-:Y:S05]  /*6530*/  @P0 BRA `(.L_x_101) ;  /* 0x0000000000280947 */ /* 0x000fea0003800000 */
[----:B------:R-:W-:Y:S02]  /*6540*/  UIADD3 UR4, UPT, UPT, UR48, 0x200, URZ ;  /* 0x0000020030047890 */ /* 0x000fe4000fffe0ff */
[----:B------:R-:W-:Y:S01]  /*6550*/  UIADD3 UR6, UP0, UPT, UR52, 0x680, URZ ;  /* 0x0000068034067890 */ /* 0x000fe2000ff1e0ff */
[----:B------:R-:W-:Y:S03]  /*6560*/  UMOV UR43, UR36 ;  /* 0x00000024002b7c82 */ /* 0x000fe60008000000 */
[----:B------:R-:W-:Y:S01]  /*6570*/  MOV R93, UR4 ;  /* 0x00000004005d7c02 */ /* 0x000fe20008000f00 */
[----:B------:R-:W-:Y:S03]  /*6580*/  UIADD3.X UR7, UPT, UPT, URZ, UR53, URZ, UP0, !UPT ;  /* 0x00000035ff077290 */ /* 0x000fe600087fe4ff */
[----:B------:R-:W-:Y:S11]  /*6590*/  R2UR UR40, R93 ;  /* 0x000000005d2872ca */ /* 0x000ff600000e0000 */
[----:B------:R-:W-:Y:S02]  /*65a0*/  @!UPT UIADD3 URZ, UPT, UPT, URZ, URZ, URZ ;  /* 0x000000fffffff290 */ /* 0x000fe4000fffe0ff */
[----:B------:R2:W-:Y:S01]  /*65b0*/  UTMASTG.3D [UR40], [UR6] ;  /* 0x00000028060073b5 */ /* 0x0005e20008010000 */
[----:B------:R0:W-:Y:S01]  /*65c0*/  UTMACMDFLUSH ;  /* 0x00000000000079b7 */ /* 0x0001e20000000000 */
[----:B--2---:R-:W-:Y:S04]  /*65d0*/  DEPBAR.LE SB0, 0x1 ;  /* 0x000080400000791a */ /* 0x004fe80000000000 */
.L_x_101:
[----:B------:R-:W-:Y:S05]  /*65e0*/  BSYNC.RECONVERGENT B0 ;  /* 0x0000000000007941 */ /* 0x000fea0003800200 */
.L_x_100:
[----:B------:R-:W-:Y:S01]  /*65f0*/  BAR.SYNC.DEFER_BLOCKING 0x1, 0x80 ;  /* 0x0042000000007b1d */ /* 0x000fe20000010000 */
[----:B------:R-:W-:Y:S01]  /*6600*/  ISETP.NE.AND P1, PT, R107, RZ, PT ;  /* 0x000000ff6b00720c */ /* 0x000fe20003f25270 */
[----:B------:R-:W-:Y:S01]  /*6610*/  UISETP.NE.AND UP0, UPT, UR49, URZ, UPT ;  /* 0x000000ff3100728c */ /* 0x000fe2000bf05270 */
[----:B------:R-:W-:Y:S11]  /*6620*/  LEA R2, R65, UR48, 0x3 ;  /* 0x0000003041027c11 */ /* 0x000ff6000f8e18ff */
[----:B------:R-:W-:Y:S01]  /*6630*/  @P1 SHF.L.U32 R3, R97, 0x1f, RZ ;  /* 0x0000001f61031819 */ /* 0x000fe200000006ff */
[----:B------:R-:W-:Y:S06]  /*6640*/  BRA.U !UP0, `(.L_x_102) ;  /* 0x0000000108247547 */ /* 0x000fec000b800000 */
[----:B------:R-:W-:Y:S01]  /*6650*/  IMAD.U32 R4, RZ, RZ, UR51 ;  /* 0x00000033ff047e24 */ /* 0x000fe2000f8e00ff */
[----:B------:R-:W-:Y:S01]  /*6660*/  MOV R0, UR37 ;  /* 0x0000002500007c02 */ /* 0x000fe20008000f00 */
[----:B------:R-:W-:Y:S03]  /*6670*/  UIADD3 UR51, UPT, UPT, UR51, 0x1, URZ ;  /* 0x0000000133337890 */ /* 0x000fe6000fffe0ff */
[----:B------:R-:W-:Y:S01]  /*6680*/  @P1 LEA R4, R4, UR48, 0x3 ;  /* 0x0000003004041c11 */ /* 0x000fe2000f8e18ff */
[----:B------:R-:W-:Y:S04]  /*6690*/  UISETP.NE.AND UP0, UPT, UR51, 0x4, UPT ;  /* 0x000000043300788c */ /* 0x000fe8000bf05270 */
[----:B------:R-:W-:Y:S01]  /*66a0*/  @P1 VIADD R4, R4, 0x80 ;  /* 0x0000008004041836 */ /* 0x000fe20000000000 */
[----:B------:R-:W-:Y:S04]  /*66b0*/  USEL UR51, UR51, URZ, UP0 ;  /* 0x000000ff33337287 */ /* 0x000fe80008000000 */
[----:B------:R-:W-:Y:S04]  /*66c0*/  @P1 PRMT R0, R0, 0x654, R4 ;  /* 0x0000065400001816 */ /* 0x000fe80000000004 */
[----:B------:R2:W-:Y:S04]  /*66d0*/  @P1 SYNCS.ARRIVE.TRANS64.RED.A1T0 RZ, [R0+URZ], RZ ;  /* 0x000000ff00ff19a7 */ /* 0x0005e800081004ff */
.L_x_102:
[----:B------:R-:W4:Y:S01]  /*66e0*/  @P1 SYNCS.PHASECHK.TRANS64.TRYWAIT P0, [R2+URZ+0x60], R3 ;  /* 0x00006003020015a7 */ /* 0x000f2200080011ff */
[----:B------:R-:W-:Y:S01]  /*66f0*/  BSSY B1, `(.L_x_103) ;  /* 0x0000016000017945 */ /* 0x000fe20003800000 */
[----:B----4-:R-:W-:Y:S03]  /*6700*/  @P1 SEL R66, RZ, 0x1, !P0 ;  /* 0x00000001ff421807 */ /* 0x010fe60004000000 */
[----:B------:R-:W-:Y:S05]  /*6710*/  @!P1 BRA `(.L_x_104) ;  /* 0x00000000004c9947 */ /* 0x000fea0003800000 */
[----:B------:R-:W-:Y:S01]  /*6720*/  ISETP.NE.AND P0, PT, R66, RZ, PT ;  /* 0x000000ff4200720c */ /* 0x000fe20003f05270 */
[----:B------:R-:W-:Y:S01]  /*6730*/  BSSY B0, `(.L_x_105) ;  /* 0x000000b000007945 */ /* 0x000fe20003800000 */
[----:B------:R-:W-:Y:S11]  /*6740*/  ISETP.NE.AND P1, PT, R67, RZ, PT ;  /* 0x000000ff4300720c */ /* 0x000ff60003f25270 */
[----:B------:R-:W-:Y:S02]  /*6750*/  @!UPT UIADD3 URZ, UPT, UPT, URZ, URZ, URZ ;  /* 0x000000fffffff290 */ /* 0x000fe4000fffe0ff */
[C---:B------:R-:W-:Y:S01]  /*6760*/  @P1 IMAD R6, R65.reuse, 0x2000, R100 ;  /* 0x0000200041061824 */ /* 0x040fe200078e0264 */
[C---:B------:R-:W-:Y:S01]  /*6770*/  @P1 LEA R4, R65.reuse, R98, 0xd ;  /* 0x0000006241041211 */ /* 0x040fe200078e68ff */
[C---:B------:R-:W-:Y:S02]  /*6780*/  @P1 IMAD R5, R65.reuse, 0x2000, R99 ;  /* 0x0000200041051824 */ /* 0x040fe400078e0263 */
[----:B------:R-:W-:Y:S01]  /*6790*/  @P1 IMAD R3, R65, 0x2000, R106 ;  /* 0x0000200041031824 */ /* 0x000fe200078e026a */
[----:B------:R-:W-:Y:S06]  /*67a0*/  @P0 BRA `(.L_x_106) ;  /* 0x00000000000c0947 */ /* 0x000fec0003800000 */
[----:B--2---:R-:W-:Y:S04]  /*67b0*/  SHF.L.U32 R0, R97, 0x1f, RZ ;  /* 0x0000001f61007819 */ /* 0x004fe800000006ff */
[----:B------:R-:W2:Y:S02]  /*67c0*/  SYNCS.PHASECHK.TRANS64.TRYWAIT P0, [R2+URZ+0x60], R0 ;  /* 0x00006000020075a7 */ /* 0x000ea400080011ff */
[----:B--2---:R-:W-:Y:S05]  /*67d0*/  @!P0 BRA `(.L_x_107) ;  /* 0x0000003000948947 */ /* 0x004fea0003800000 */
.L_x_106:
[----:B------:R-:W-:Y:S05]  /*67e0*/  BSYNC B0 ;  /* 0x0000000000007941 */ /* 0x000fea0003800000 */
.L_x_105:
[----:B------:R-:W-:Y:S02]  /*67f0*/  ISETP.NE.AND P0, PT, R67, RZ, PT ;  /* 0x000000ff4300720c */ /* 0x000fe40003f05270 */
[----:B------:R-:W-:Y:S11]  /*6800*/  IADD3 R65, PT, PT, R65, 0x1, RZ ;  /* 0x0000000141417810 */ /* 0x000ff60007ffe0ff */
[----:B------:R4:W1:Y:S04]  /*6810*/  @P0 LDS.128 R56, [R6] ;  /* 0x0000000006380984 */ /* 0x0008680000000c00 */
[----:B------:R4:W1:Y:S04]  /*6820*/  @P0 LDS.128 R60, [R5+0x10] ;  /* 0x00001000053c0984 */ /* 0x0008680000000c00 */
[----:B------:R4:W1:Y:S04]  /*6830*/  @P0 LDS.128 R68, [R4+0x20] ;  /* 0x0000200004440984 */ /* 0x0008680000000c00 */
[----:B------:R4:W1:Y:S02]  /*6840*/  @P0 LDS.128 R76, [R3+0x30] ;  /* 0x00003000034c0984 */ /* 0x0008640000000c00 */
.L_x_104:
[----:B------:R-:W-:Y:S05]  /*6850*/  BSYNC B1 ;  /* 0x0000000000017941 */ /* 0x000fea0003800000 */
.L_x_103:
[----:B--2---:R-:W-:Y:S05]  /*6860*/  VIADD R0, R48, 0x20 ;  /* 0x0000002030007836 */ /* 0x004fea0000000000 */
[----:B------:R-:W-:Y:S04]  /*6870*/  SHF.R.U32.HI R0, RZ, 0x15, R0 ;  /* 0x00000015ff007819 */ /* 0x000fe80000011600 */
[----:B------:R-:W-:Y:S11]  /*6880*/  LOP3.LUT P0, RZ, R0, 0x3, R92, 0x48, !PT ;  /* 0x0000000300ff7812 */ /* 0x000ff6000780485c */
[----:B------:R-:W-:Y:S02]  /*6890*/  @!UPT UIADD3 URZ, UPT, UPT, URZ, URZ, URZ ;  /* 0x000000fffffff290 */ /* 0x000fe4000fffe0ff */
[----:B------:R-:W-:Y:S05]  /*68a0*/  @!P0 BRA `(.L_x_108) ;  /* 0x0000000000408947 */ /* 0x000fea0003800000 */
[----:B------:R-:W2:Y:S01]  /*68b0*/  LDCU.64 UR8, c[0x4][0x70] ;  /* 0x01000e00ff0877ac */ /* 0x000ea20008000a00 */
[----:B----4-:R-:W-:Y:S01]  /*68c0*/  MOV R3, 0x0 ;  /* 0x0000000000037802 */ /* 0x010fe20000000f00 */
[----:B------:R-:W-:Y:S02]  /*68d0*/  HFMA2 R12, -RZ, RZ, 0, 5.9604644775390625e-08 ;  /* 0x00000001ff0c7431 */ /* 0x000fe400000001ff */
[----:B-1----:R-:W-:Y:S02]  /*68e0*/  IMAD.MOV.U32 R8, RZ, RZ, 0x192 ;  /* 0x00000192ff087424 */ /* 0x002fe400078e00ff */
[----:B------:R-:W-:Y:S01]  /*68f0*/  IMAD.MOV.U32 R13, RZ, RZ, RZ ;  /* 0x000000ffff0d7224 */ /* 0x000fe200078e00ff */
[----:B------:R-:W1:Y:S01]  /*6900*/  LDCU.64 UR6, c[0x4][0x78] ;  /* 0x01000f00ff0677ac */ /* 0x000e620008000a00 */
[----:B------:R-:W4:Y:S01]  /*6910*/  LDC.64 R2, c[0x4][R3] ;  /* 0x0100000003027b82 */ /* 0x000f220000000a00 */
[----:B------:R-:W5:Y:S01]  /*6920*/  LDCU.64 UR4, c[0x4][0x10] ;  /* 0x01000200ff0477ac */ /* 0x000f620008000a00 */
[----:B--2---:R-:W-:Y:S01]  /*6930*/  MOV R5, UR9 ;  /* 0x0000000900057c02 */ /* 0x004fe20008000f00 */
[----:B------:R-:W-:Y:S01]  /*6940*/  IMAD.U32 R4, RZ, RZ, UR8 ;  /* 0x00000008ff047e24 */ /* 0x000fe2000f8e00ff */
[----:B-1----:R-:W-:Y:S01]  /*6950*/  MOV R7, UR7 ;  /* 0x0000000700077c02 */ /* 0x002fe20008000f00 */
[----:B------:R-:W-:Y:S01]  /*6960*/  IMAD.U32 R6, RZ, RZ, UR6 ;  /* 0x00000006ff067e24 */ /* 0x000fe2000f8e00ff */
[----:B-----5:R-:W-:Y:S01]  /*6970*/  MOV R11, UR5 ;  /* 0x00000005000b7c02 */ /* 0x020fe20008000f00 */
[----:B------:R-:W-:Y:S02]  /*6980*/  IMAD.U32 R10, RZ, RZ, UR4 ;  /* 0x00000004ff0a7e24 */ /* 0x000fe4000f8e00ff */
[----:B------:R-:W-:Y:S07]  /*6990*/  LEPC R20, `(.L_x_108) ;  /* 0x000000001014794e */ /* 0x000fee0000000000 */
[----:B---34-:R-:W-:Y:S05]  /*69a0*/  CALL.ABS.NOINC R2 ;  /* 0x0000000002007343 */ /* 0x018fea0003c00000 */
.L_x_108:
[----:B------:R-:W-:Y:S05]  /*69b0*/  WARPSYNC.ALL ;  /* 0x0000000000007948 */ /* 0x000fea0003800000 */
[----:B------:R-:W-:Y:S01]  /*69c0*/  R2UR UR4, R48 ;  /* 0x00000000300472ca */ /* 0x000fe200000e0000 */
[--C-:B-1--4-:R-:W-:Y:S01]  /*69d0*/  HADD2.F32 R3, -RZ, R56.reuse.H0_H0 ;  /* 0x20000038ff037230 */ /* 0x112fe20000004100 */
[----:B------:R-:W-:Y:S01]  /*69e0*/  ISETP.NE.AND P6, PT, R107, RZ, PT ;  /* 0x000000ff6b00720c */ /* 0x000fe20003fc5270 */
[--C-:B------:R-:W-:Y:S01]  /*69f0*/  HADD2.F32 R51, -RZ, R57.reuse.H1_H1 ;  /* 0x30000039ff337230 */ /* 0x100fe20000004100 */
[----:B------:R-:W-:Y:S01]  /*6a00*/  MOV R50, UR51 ;  /* 0x0000003300327c02 */ /* 0x000fe20008000f00 */
[----:B------:R-:W-:Y:S01]  /*6a10*/  BSSY.RECONVERGENT B0, `(.L_x_109) ;  /* 0x000008c000007945 */ /* 0x000fe20003800200 */
[----:B------:R-:W-:Y:S02]  /*6a20*/  MOV R72, UR37 ;  /* 0x0000002500487c02 */ /* 0x000fe40008000f00 */
[----:B------:R-:W-:Y:S05]  /*6a30*/  ISETP.NE.AND P0, PT, R102, RZ, PT ;  /* 0x000000ff6600720c */ /* 0x000fea0003f05270 */
[----:B------:R-:W1:Y:S02]  /*6a40*/  LDTM.x32 R4, tmem[UR4+0x20] ;  /* 0x00002004000479ee */ /* 0x000e6400082c0000 */
[----:B------:R-:W-:Y:S04]  /*6a50*/  @P6 LEA R50, R50, UR48, 0x3 ;  /* 0x0000003032326c11 */ /* 0x000fe8000f8e18ff */
[----:B------:R-:W-:Y:S04]  /*6a60*/  @P6 IADD3 R50, PT, PT, R50, 0x80, RZ ;  /* 0x0000008032326810 */ /* 0x000fe80007ffe0ff */
[----:B------:R-:W-:Y:S01]  /*6a70*/  @P6 PRMT R72, R72, 0x654, R50 ;  /* 0x0000065448486816 */ /* 0x000fe20000000032 */
[----:B------:R-:W-:Y:S02]  /*6a80*/  HADD2.F32 R50, -RZ, R57.H0_H0 ;  /* 0x20000039ff327230 */ /* 0x000fe40000004100 */
[C---:B-1----:R-:W-:Y:S01]  /*6a90*/  FMUL R0, R47.reuse, R4 ;  /* 0x000000042f007220 */ /* 0x042fe20000400000 */
[----:B------:R-:W-:Y:S02]  /*6aa0*/  HADD2.F32 R4, -RZ, R56.H1_H1 ;  /* 0x30000038ff047230 */ /* 0x000fe40000004100 */
[C---:B------:R-:W-:Y:S01]  /*6ab0*/  FMUL R2, R47.reuse, R5 ;  /* 0x000000052f027220 */ /* 0x040fe20000400000 */
[----:B------:R-:W-:Y:S01]  /*6ac0*/  FMUL R7, R47, R7 ;  /* 0x000000072f077220 */ /* 0x000fe20000400000 */
[----:B------:R-:W-:Y:S01]  /*6ad0*/  FFMA R0, R49, R3, R0 ;  /* 0x0000000331007223 */ /* 0x000fe20000000000 */
[----:B------:R-:W-:Y:S01]  /*6ae0*/  FMUL R3, R47, R6 ;  /* 0x000000062f037220 */ /* 0x000fe20000400000 */
[----:B------:R-:W-:Y:S01]  /*6af0*/  FFMA R2, R49, R4, R2 ;  /* 0x0000000431027223 */ /* 0x000fe20000000002 */
[C---:B------:R-:W-:Y:S01]  /*6b00*/  FMUL R4, R47.reuse, R8 ;  /* 0x000000082f047220 */ /* 0x040fe20000400000 */
[----:B------:R-:W-:Y:S01]  /*6b10*/  FMUL R8, R47, R12 ;  /* 0x0000000c2f087220 */ /* 0x000fe20000400000 */
[----:B------:R-:W-:Y:S01]  /*6b20*/  FFMA R3, R49, R50, R3 ;  /* 0x0000003231037223 */ /* 0x000fe20000000003 */
[C---:B------:R-:W-:Y:S01]  /*6b30*/  FMUL R12, R47.reuse, R16 ;  /* 0x000000102f0c7220 */ /* 0x040fe20000400000 */
[C---:B------:R-:W-:Y:S01]  /*6b40*/  FMUL R16, R47.reuse, R20 ;  /* 0x000000142f107220 */ /* 0x040fe20000400000 */
[C---:B------:R-:W-:Y:S01]  /*6b50*/  FMUL R20, R47.reuse, R24 ;  /* 0x000000182f147220 */ /* 0x040fe20000400000 */
[C---:B------:R-:W-:Y:S01]  /*6b60*/  FMUL R24, R47.reuse, R28 ;  /* 0x0000001c2f187220 */ /* 0x040fe20000400000 */
[C---:B------:R-:W-:Y:S01]  /*6b70*/  FMUL R28, R47.reuse, R32 ;  /* 0x000000202f1c7220 */ /* 0x040fe20000400000 */
[--C-:B------:R-:W-:Y:S01]  /*6b80*/  HADD2.F32 R32, -RZ, R58.reuse.H0_H0 ;  /* 0x2000003aff207230 */ /* 0x100fe20000004100 */
[----:B------:R-:W-:Y:S01]  /*6b90*/  F2FP.F16.F32.PACK_AB R52, R2, R0 ;  /* 0x000000000234723e */ /* 0x000fe200000000ff */
[----:B------:R-:W-:Y:S02]  /*6ba0*/  HADD2.F32 R0, -RZ, R58.H1_H1 ;  /* 0x3000003aff007230 */ /* 0x000fe40000004100 */
[----:B------:R-:W-:Y:S01]  /*6bb0*/  FMUL R5, R47, R9 ;  /* 0x000000092f057220 */ /* 0x000fe20000400000 */
[--C-:B------:R-:W-:Y:S02]  /*6bc0*/  HADD2.F32 R2, -RZ, R59.reuse.H0_H0 ;  /* 0x2000003bff027230 */ /* 0x100fe40000004100 */
[C---:B------:R-:W-:Y:S01]  /*6bd0*/  FFMA R7, R49.reuse, R51, R7 ;  /* 0x0000003331077223 */ /* 0x040fe20000000007 */
[C---:B------:R-:W-:Y:S01]  /*6be0*/  FFMA R4, R49.reuse, R32, R4 ;  /* 0x0000002031047223 */ /* 0x040fe20000000004 */
[----:B------:R-:W-:Y:S02]  /*6bf0*/  HADD2.F32 R32, -RZ, R59.H1_H1 ;  /* 0x3000003bff207230 */ /* 0x000fe40000004100 */
[----:B------:R-:W-:Y:S01]  /*6c00*/  FFMA R5, R49, R0, R5 ;  /* 0x0000000031057223 */ /* 0x000fe20000000005 */
[--C-:B------:R-:W-:Y:S01]  /*6c10*/  HADD2.F32 R0, -RZ, R60.reuse.H0_H0 ;  /* 0x2000003cff007230 */ /* 0x100fe20000004100 */
[----:B------:R-:W-:Y:S01]  /*6c20*/  F2FP.F16.F32.PACK_AB R53, R7, R3 ;  /* 0x000000030735723e */ /* 0x000fe200000000ff */
[----:B------:R-:W-:Y:S01]  /*6c30*/  FMUL R6, R47, R10 ;  /* 0x0000000a2f067220 */ /* 0x000fe20000400000 */
[--C-:B------:R-:W-:Y:S01]  /*6c40*/  HADD2.F32 R3, -RZ, R61.reuse.H0_H0 ;  /* 0x2000003dff037230 */ /* 0x100fe20000004100 */
[----:B------:R-:W-:Y:S01]  /*6c50*/  F2FP.F16.F32.PACK_AB R54, R5, R4 ;  /* 0x000000040536723e */ /* 0x000fe200000000ff */
[----:B------:R-:W-:Y:S01]  /*6c60*/  FMUL R11, R47, R11 ;  /* 0x0000000b2f0b7220 */ /* 0x000fe20000400000 */
[----:B------:R-:W-:Y:S01]  /*6c70*/  FFMA R6, R49, R2, R6 ;  /* 0x0000000231067223 */ /* 0x000fe20000000006 */
[----:B------:R-:W-:Y:S02]  /*6c80*/  HADD2.F32 R2, -RZ, R60.H1_H1 ;  /* 0x3000003cff027230 */ /* 0x000fe40000004100 */
[----:B------:R-:W-:Y:S01]  /*6c90*/  FMUL R9, R47, R13 ;  /* 0x0000000d2f097220 */ /* 0x000fe20000400000 */
[C---:B------:R-:W-:Y:S01]  /*6ca0*/  FFMA R11, R49.reuse, R32, R11 ;  /* 0x00000020310b7223 */ /* 0x040fe2000000000b */
[----:B------:R-:W-:Y:S01]  /*6cb0*/  FFMA R8, R49, R0, R8 ;  /* 0x0000000031087223 */ /* 0x000fe20000000008 */
[C---:B------:R-:W-:Y:S01]  /*6cc0*/  FMUL R10, R47.reuse, R14 ;  /* 0x0000000e2f0a7220 */ /* 0x040fe20000400000 */
[----:B------:R-:W-:Y:S02]  /*6cd0*/  HADD2.F32 R0, -RZ, R61.H1_H1 ;  /* 0x3000003dff007230 */ /* 0x000fe40000004100 */
[----:B------:R-:W-:Y:S01]  /*6ce0*/  FMUL R15, R47, R15 ;  /* 0x0000000f2f0f7220 */ /* 0x000fe20000400000 */
[C---:B------:R-:W-:Y:S01]  /*6cf0*/  FFMA R9, R49.reuse, R2, R9 ;  /* 0x0000000231097223 */ /* 0x040fe20000000009 */
[C---:B------:R-:W-:Y:S01]  /*6d00*/  FFMA R10, R49.reuse, R3, R10 ;  /* 0x00000003310a7223 */ /* 0x040fe2000000000a */
[--C-:B------:R-:W-:Y:S02]  /*6d10*/  HADD2.F32 R2, -RZ, R62.reuse.H0_H0 ;  /* 0x2000003eff027230 */ /* 0x100fe40000004100 */
[----:B------:R-:W-:Y:S01]  /*6d20*/  FFMA R15, R49, R0, R15 ;  /* 0x00000000310f7223 */ /* 0x000fe2000000000f */
[----:B------:R-:W-:Y:S02]  /*6d30*/  HADD2.F32 R3, -RZ, R62.H1_H1 ;  /* 0x3000003eff037230 */ /* 0x000fe40000004100 */
[C---:B------:R-:W-:Y:S01]  /*6d40*/  FMUL R13, R47.reuse, R17 ;  /* 0x000000112f0d7220 */ /* 0x040fe20000400000 */
[--C-:B------:R-:W-:Y:S02]  /*6d50*/  HADD2.F32 R0, -RZ, R63.reuse.H0_H0 ;  /* 0x2000003fff007230 */ /* 0x100fe40000004100 */
[----:B------:R-:W-:Y:S01]  /*6d60*/  FMUL R14, R47, R18 ;  /* 0x000000122f0e7220 */ /* 0x000fe20000400000 */
[C---:B------:R-:W-:Y:S01]  /*6d70*/  FFMA R12, R49.reuse, R2, R12 ;  /* 0x00000002310c7223 */ /* 0x040fe2000000000c */
[C---:B------:R-:W-:Y:S01]  /*6d80*/  FFMA R13, R49.reuse, R3, R13 ;  /* 0x00000003310d7223 */ /* 0x040fe2000000000d */
[----:B------:R-:W-:Y:S02]  /*6d90*/  HADD2.F32 R2, -RZ, R63.H1_H1 ;  /* 0x3000003fff027230 */ /* 0x000fe40000004100 */
[----:B------:R-:W-:Y:S01]  /*6da0*/  FFMA R14, R49, R0, R14 ;  /* 0x00000000310e7223 */ /* 0x000fe2000000000e */
[C---:B------:R-:W-:Y:S01]  /*6db0*/  FMUL R19, R47.reuse, R19 ;  /* 0x000000132f137220 */ /* 0x040fe20000400000 */
[--C-:B------:R-:W-:Y:S02]  /*6dc0*/  HADD2.F32 R0, -RZ, R68.reuse.H0_H0 ;  /* 0x20000044ff007230 */ /* 0x100fe40000004100 */
[----:B------:R-:W-:Y:S01]  /*6dd0*/  FMUL R17, R47, R21 ;  /* 0x000000152f117220 */ /* 0x000fe20000400000 */
[--C-:B------:R-:W-:Y:S02]  /*6de0*/  HADD2.F32 R3, -RZ, R69.reuse.H0_H0 ;  /* 0x20000045ff037230 */ /* 0x100fe40000004100 */
[C---:B------:R-:W-:Y:S01]  /*6df0*/  FFMA R19, R49.reuse, R2, R19 ;  /* 0x0000000231137223 */ /* 0x040fe20000000013 */
[----:B------:R-:W-:Y:S02]  /*6e00*/  HADD2.F32 R2, -RZ, R68.H1_H1 ;  /* 0x30000044ff027230 */ /* 0x000fe40000004100 */
        /* <DEDUP_REMOVED lines=9> */
[----:B------:R-:W-:Y:S01]  /*6ea0*/  FMUL R21, R47, R25 ;  /* 0x000000192f157220 */ /* 0x000fe20000400000 */
[----:B------:R-:W-:Y:S01]  /*6eb0*/  F2FP.F16.F32.PACK_AB R55, R11, R6 ;  /* 0x000000060b37723e */ /* 0x000fe200000000ff */
[--C-:B------:R-:W-:Y:S02]  /*6ec0*/  HADD2.F32 R3, -RZ, R71.reuse.H0_H0 ;  /* 0x20000047ff037230 */ /* 0x100fe40000004100 */
[----:B------:R-:W-:Y:S01]  /*6ed0*/  FMUL R22, R47, R26 ;  /* 0x0000001a2f167220 */ /* 0x000fe20000400000 */
[C---:B------:R-:W-:Y:S01]  /*6ee0*/  FFMA R20, R49.reuse, R2, R20 ;  /* 0x0000000231147223 */ /* 0x040fe20000000014 */
[C---:B------:R-:W-:Y:S01]  /*6ef0*/  FFMA R21, R49.reuse, R0, R21 ;  /* 0x0000000031157223 */ /* 0x040fe20000000015 */
[----:B------:R1:W-:Y:S01]  /*6f00*/  STS.128 [R100+0x2000], R52 ;  /* 0x0020003464007388 */ /* 0x0003e20000000c00 */
[----:B------:R-:W-:Y:S02]  /*6f10*/  HADD2.F32 R0, -RZ, R71.H1_H1 ;  /* 0x30000047ff007230 */ /* 0x000fe40000004100 */
[----:B------:R-:W-:Y:S01]  /*6f20*/  FFMA R22, R49, R3, R22 ;  /* 0x0000000331167223 */ /* 0x000fe20000000016 */
[----:B------:R-:W-:Y:S01]  /*6f30*/  FMUL R27, R47, R27 ;  /* 0x0000001b2f1b7220 */ /* 0x000fe20000400000 */
[--C-:B------:R-:W-:Y:S01]  /*6f40*/  HADD2.F32 R2, -RZ, R76.reuse.H0_H0 ;  /* 0x2000004cff027230 */ /* 0x100fe20000004100 */
[----:B------:R-:W-:Y:S01]  /*6f50*/  F2FP.F16.F32.PACK_AB R8, R9, R8 ;  /* 0x000000080908723e */ /* 0x000fe200000000ff */
[----:B------:R-:W-:Y:S01]  /*6f60*/  HADD2.F32 R3, -RZ, R76.H1_H1 ;  /* 0x3000004cff037230 */ /* 0x000fe20000004100 */
[----:B------:R-:W-:Y:S01]  /*6f70*/  F2FP.F16.F32.PACK_AB R9, R15, R10 ;  /* 0x0000000a0f09723e */ /* 0x000fe200000000ff */
[----:B------:R-:W-:Y:S01]  /*6f80*/  FMUL R25, R47, R29 ;  /* 0x0000001d2f197220 */ /* 0x000fe20000400000 */
[--C-:B------:R-:W-:Y:S01]  /*6f90*/  HADD2.F32 R4, -RZ, R77.reuse.H0_H0 ;  /* 0x2000004dff047230 */ /* 0x100fe20000004100 */
[----:B------:R-:W-:Y:S01]  /*6fa0*/  F2FP.F16.F32.PACK_AB R10, R13, R12 ;  /* 0x0000000c0d0a723e */ /* 0x000fe200000000ff */
[----:B------:R-:W-:Y:S01]  /*6fb0*/  FMUL R26, R47, R30 ;  /* 0x0000001e2f1a7220 */ /* 0x000fe20000400000 */
[----:B------:R-:W-:Y:S01]  /*6fc0*/  F2FP.F16.F32.PACK_AB R11, R19, R14 ;  /* 0x0000000e130b723e */ /* 0x000fe200000000ff */
[C---:B------:R-:W-:Y:S01]  /*6fd0*/  FFMA R27, R49.reuse, R0, R27 ;  /* 0x00000000311b7223 */ /* 0x040fe2000000001b */
[C---:B------:R-:W-:Y:S01]  /*6fe0*/  FFMA R24, R49.reuse, R2, R24 ;  /* 0x0000000231187223 */ /* 0x040fe20000000018 */
[----:B------:R-:W-:Y:S02]  /*6ff0*/  HADD2.F32 R0, -RZ, R77.H1_H1 ;  /* 0x3000004dff007230 */ /* 0x000fe40000004100 */
[----:B------:R-:W-:Y:S01]  /*7000*/  FFMA R25, R49, R3, R25 ;  /* 0x0000000331197223 */ /* 0x000fe20000000019 */
[----:B------:R1:W-:Y:S01]  /*7010*/  STS.128 [R99+0x2010], R8 ;  /* 0x0020100863007388 */ /* 0x0003e20000000c00 */
[----:B------:R-:W-:Y:S01]  /*7020*/  FMUL R31, R47, R31 ;  /* 0x0000001f2f1f7220 */ /* 0x000fe20000400000 */
[--C-:B------:R-:W-:Y:S02]  /*7030*/  HADD2.F32 R2, -RZ, R78.reuse.H0_H0 ;  /* 0x2000004eff027230 */ /* 0x100fe40000004100 */
[----:B------:R-:W-:Y:S01]  /*7040*/  FFMA R26, R49, R4, R26 ;  /* 0x00000004311a7223 */ /* 0x000fe2000000001a */
[----:B------:R-:W-:Y:S02]  /*7050*/  HADD2.F32 R3, -RZ, R78.H1_H1 ;  /* 0x3000004eff037230 */ /* 0x000fe40000004100 */
[----:B------:R-:W-:Y:S01]  /*7060*/  FMUL R29, R47, R33 ;  /* 0x000000212f1d7220 */ /* 0x000fe20000400000 */
[--C-:B------:R-:W-:Y:S01]  /*7070*/  HADD2.F32 R4, -RZ, R79.reuse.H0_H0 ;  /* 0x2000004fff047230 */ /* 0x100fe20000004100 */
[----:B------:R-:W-:Y:S01]  /*7080*/  F2FP.F16.F32.PACK_AB R16, R17, R16 ;  /* 0x000000101110723e */ /* 0x000fe200000000ff */
[----:B------:R-:W-:Y:S01]  /*7090*/  FMUL R30, R47, R34 ;  /* 0x000000222f1e7220 */ /* 0x000fe20000400000 */
        /* <DEDUP_REMOVED lines=14> */
[----:B------:R-:W-:Y:S02]  /*7180*/  F2FP.F16.F32.PACK_AB R27, R35, R30 ;  /* 0x0000001e231b723e */ /* 0x000fe400000000ff */
[----:B------:R-:W-:Y:S02]  /*7190*/  LEA R0, R65, UR48, 0x3 ;  /* 0x0000003041007c11 */ /* 0x000fe4000f8e18ff */
[----:B------:R-:W-:Y:S01]  /*71a0*/  @P6 SHF.L.U32 R2, R97, 0x1f, RZ ;  /* 0x0000001f61026819 */ /* 0x000fe200000006ff */
        /* <DEDUP_REMOVED lines=9> */
[----:B------:R-:W-:Y:S02]  /*7240*/  UIADD3 UR8, UP0, UPT, UR52, 0x680, URZ ;  /* 0x0000068034087890 */ /* 0x000fe4000ff1e0ff */
[----:B------:R-:W-:Y:S02]  /*7250*/  UIADD3 UR5, UPT, UPT, UR41, 0x20, URZ ;  /* 0x0000002029057890 */ /* 0x000fe4000fffe0ff */
[----:B------:R-:W-:Y:S02]  /*7260*/  UIADD3 UR4, UPT, UPT, UR48, 0x2200, URZ ;  /* 0x0000220030047890 */ /* 0x000fe4000fffe0ff */
[----:B------:R-:W-:Y:S01]  /*7270*/  UIADD3.X UR9, UPT, UPT, URZ, UR53, URZ, UP0, !UPT ;  /* 0x00000035ff097290 */ /* 0x000fe200087fe4ff */
[----:B------:R-:W-:Y:S01]  /*7280*/  UMOV UR6, UR42 ;  /* 0x0000002a00067c82 */ /* 0x000fe20008000000 */
[----:B------:R-:W-:Y:S07]  /*7290*/  UMOV UR7, UR36 ;  /* 0x0000002400077c82 */ /* 0x000fee0008000000 */
[----:B------:R2:W-:Y:S01]  /*72a0*/  UTMASTG.3D [UR4], [UR8] ;  /* 0x00000004080073b5 */ /* 0x0005e20008010000 */
[----:B------:R0:W-:Y:S01]  /*72b0*/  UTMACMDFLUSH ;  /* 0x00000000000079b7 */ /* 0x0001e20000000000 */
[----:B--2---:R-:W-:Y:S04]  /*72c0*/  DEPBAR.LE SB0, 0x1 ;  /* 0x000080400000791a */ /* 0x004fe80000000000 */
.L_x_110:
[----:B------:R-:W-:Y:S05]  /*72d0*/  BSYNC.RECONVERGENT B0 ;  /* 0x0000000000007941 */ /* 0x000fea0003800200 */
.L_x_109:
[----:B------:R-:W-:Y:S01]  /*72e0*/  BAR.SYNC.DEFER_BLOCKING 0x1, 0x80 ;  /* 0x0042000000007b1d */ /* 0x000fe20000010000 */
[----:B------:R-:W-:Y:S04]  /*72f0*/  UIADD3 UR40, UPT, UPT, UR51, 0x1, URZ ;  /* 0x0000000133287890 */ /* 0x000fe8000fffe0ff */
[----:B------:R-:W-:Y:S04]  /*7300*/  UISETP.NE.AND UP0, UPT, UR40, 0x4, UPT ;  /* 0x000000042800788c */ /* 0x000fe8000bf05270 */
[----:B------:R-:W-:Y:S01]  /*7310*/  USEL UR40, UR40, URZ, UP0 ;  /* 0x000000ff28287287 */ /* 0x000fe20008000000 */
[----:B------:R2:W-:Y:S01]  /*7320*/  @P6 SYNCS.ARRIVE.TRANS64.RED.A1T0 RZ, [R72+URZ], RZ ;  /* 0x000000ff48ff69a7 */ /* 0x0005e200081004ff */
[----:B------:R-:W-:Y:S01]  /*7330*/  BSSY B1, `(.L_x_111) ;  /* 0x0000017000017945 */ /* 0x000fe20003800000 */
[----:B------:R-:W4:Y:S02]  /*7340*/  @P6 SYNCS.PHASECHK.TRANS64.TRYWAIT P0, [R0+URZ+0x60], R2 ;  /* 0x00006002000065a7 */ /* 0x000f2400080011ff */
[----:B----4-:R-:W-:Y:S01]  /*7350*/  @P6 SEL R66, RZ, 0x1, !P0 ;  /* 0x00000001ff426807 */ /* 0x010fe20004000000 */
[----:B--2---:R-:W-:Y:S06]  /*7360*/  @!P6 BRA `(.L_x_112) ;  /* 0x00000000004ce947 */ /* 0x004fec0003800000 */
        /* <DEDUP_REMOVED lines=9> */
[----:B------:R-:W-:Y:S04]  /*7400*/  SHF.L.U32 R6, R97, 0x1f, RZ ;  /* 0x0000001f61067819 */ /* 0x000fe800000006ff */
[----:B------:R-:W2:Y:S02]  /*7410*/  SYNCS.PHASECHK.TRANS64.TRYWAIT P0, [R0+URZ+0x60], R6 ;  /* 0x00006006000075a7 */ /* 0x000ea400080011ff */
[----:B--2---:R-:W-:Y:S05]  /*7420*/  @!P0 BRA `(.L_x_115) ;  /* 0x0000002400948947 */ /* 0x004fea0003800000 */
.L_x_114:
[----:B------:R-:W-:Y:S05]  /*7430*/  BSYNC B0 ;  /* 0x0000000000007941 */ /* 0x000fea0003800000 */
.L_x_113:
[----:B------:R-:W-:Y:S02]  /*7440*/  ISETP.NE.AND P0, PT, R67, RZ, PT ;  /* 0x000000ff4300720c */ /* 0x000fe40003f05270 */
[----:B------:R-:W-:Y:S11]  /*7450*/  IADD3 R65, PT, PT, R65, 0x1, RZ ;  /* 0x0000000141417810 */ /* 0x000ff60007ffe0ff */
[----:B------:R4:W1:Y:S04]  /*7460*/  @P0 LDS.128 R56, [R5] ;  /* 0x0000000005380984 */ /* 0x0008680000000c00 */
[----:B------:R4:W1:Y:S04]  /*7470*/  @P0 LDS.128 R60, [R4+0x10] ;  /* 0x00001000043c0984 */ /* 0x0008680000000c00 */
[----:B------:R4:W1:Y:S04]  /*7480*/  @P0 LDS.128 R68, [R3+0x20] ;  /* 0x0000200003440984 */ /* 0x0008680000000c00 */
[----:B------:R4:W1:Y:S02]  /*7490*/  @P0 LDS.128 R76, [R2+0x30] ;  /* 0x00003000024c0984 */ /* 0x0008640000000c00 */
.L_x_112:
[----:B------:R-:W-:Y:S05]  /*74a0*/  BSYNC B1 ;  /* 0x0000000000017941 */ /* 0x000fea0003800000 */
.L_x_111:
        /* <DEDUP_REMOVED lines=21> */
.L_x_116:
        /* <DEDUP_REMOVED lines=146> */
.L_x_118:
[----:B------:R-:W-:Y:S05]  /*7f20*/  BSYNC.RECONVERGENT B0 ;  /* 0x0000000000007941 */ /* 0x000fea0003800200 */
.L_x_117:
        /* <DEDUP_REMOVED lines=21> */
.L_x_122:
[----:B------:R-:W-:Y:S05]  /*8080*/  BSYNC B0 ;  /* 0x0000000000007941 */ /* 0x000fea0003800000 */
.L_x_121:
[----:B------:R-:W-:Y:S11]  /*8090*/  ISETP.NE.AND P0, PT, R67, RZ, PT ;  /* 0x000000ff4300720c */ /* 0x000ff60003f05270 */
[----:B------:R-:W-:Y:S02]  /*80a0*/  @!UPT UIADD3 URZ, UPT, UPT, URZ, URZ, URZ ;  /* 0x000000fffffff290 */ /* 0x000fe4000fffe0ff */
[----:B------:R4:W1:Y:S04]  /*80b0*/  @P0 LDS.128 R56, [R4] ;  /* 0x0000000004380984 */ /* 0x0008680000000c00 */
[----:B------:R4:W1:Y:S04]  /*80c0*/  @P0 LDS.128 R60, [R3+0x10] ;  /* 0x00001000033c0984 */ /* 0x0008680000000c00 */
[----:B------:R4:W1:Y:S04]  /*80d0*/  @P0 LDS.128 R68, [R2+0x20] ;  /* 0x0000200002440984 */ /* 0x0008680000000c00 */
[----:B------:R4:W1:Y:S02]  /*80e0*/  @P0 LDS.128 R76, [R65+0x30] ;  /* 0x00003000414c0984 */ /* 0x0008640000000c00 */
.L_x_120:
[----:B------:R-:W-:Y:S05]  /*80f0*/  BSYNC B1 ;  /* 0x0000000000017941 */ /* 0x000fea0003800000 */
.L_x_119:
        /* <DEDUP_REMOVED lines=21> */
.L_x_124:
[----:B------:R-:W-:Y:S01]  /*8250*/  ISETP.NE.AND P0, PT, R102, RZ, PT ;  /* 0x000000ff6600720c */ /* 0x000fe20003f05270 */
[----:B------:R-:W-:Y:S05]  /*8260*/  WARPSYNC.ALL ;  /* 0x0000000000007948 */ /* 0x000fea0003800000 */
[----:B------:R-:W-:Y:S01]  /*8270*/  R2UR UR4, R48 ;  /* 0x00000000300472ca */ /* 0x000fe200000e0000 */
[--C-:B-1----:R-:W-:Y:S01]  /*8280*/  HADD2.F32 R0, -RZ, R56.reuse.H0_H0 ;  /* 0x20000038ff007230 */ /* 0x102fe20000004100 */
[----:B------:R-:W-:Y:S01]  /*8290*/  R2UR UR5, R64 ;  /* 0x00000000400572ca */ /* 0x000fe200000e0000 */
[----:B----4-:R-:W-:Y:S01]  /*82a0*/  HADD2.F32 R2, -RZ, R56.H1_H1 ;  /* 0x30000038ff027230 */ /* 0x010fe20000004100 */
[----:B------:R-:W-:Y:S01]  /*82b0*/  BSSY.RECONVERGENT B0, `(.L_x_125) ;  /* 0x0000089000007945 */ /* 0x000fe20003800200 */
[--C-:B------:R-:W-:Y:S02]  /*82c0*/  HADD2.F32 R3, -RZ, R57.reuse.H0_H0 ;  /* 0x20000039ff037230 */ /* 0x100fe40000004100 */
[----:B------:R-:W-:Y:S02]  /*82d0*/  HADD2.F32 R48, -RZ, R57.H1_H1 ;  /* 0x30000039ff307230 */ /* 0x000fe40000004100 */
[--C-:B------:R-:W-:Y:S02]  /*82e0*/  HADD2.F32 R50, -RZ, R58.reuse.H0_H0 ;  /* 0x2000003aff327230 */ /* 0x100fe40000004100 */
[----:B------:R-:W-:Y:S02]  /*82f0*/  HADD2.F32 R51, -RZ, R58.H1_H1 ;  /* 0x3000003aff337230 */ /* 0x000fe40000004100 */
[----:B------:R-:W1:Y:S01]  /*8300*/  LDTM.x32 R4, tmem[UR4+0x60] ;  /* 0x00006004000479ee */ /* 0x000e6200082c0000 */
[----:B------:R-:W-:Y:S01]  /*8310*/  NOP ;  /* 0x0000000000007918 */ /* 0x000fe20000000000 */
[----:B------:R-:W-:Y:S01]  /*8320*/  UIADD3 UR5, UPT, UPT, UR5, 0xf0, URZ ;  /* 0x000000f005057890 */ /* 0x000fe2000fffe0ff */
[--C-:B------:R-:W-:Y:S02]  /*8330*/  HADD2.F32 R52, -RZ, R59.reuse.H0_H0 ;  /* 0x2000003bff347230 */ /* 0x100fe40000004100 */
[----:B------:R-:W-:Y:S01]  /*8340*/  HADD2.F32 R53, -RZ, R59.H1_H1 ;  /* 0x3000003bff357230 */ /* 0x000fe20000004100 */
[----:B------:R-:W-:Y:S01]  /*8350*/  UPRMT UR5, UR37, 0x654, UR5 ;  /* 0x0000065425057896 */ /* 0x000fe20008000005 */
[--C-:B------:R-:W-:Y:S02]  /*8360*/  HADD2.F32 R54, -RZ, R60.reuse.H0_H0 ;  /* 0x2000003cff367230 */ /* 0x100fe40000004100 */
[----:B------:R-:W-:Y:S02]  /*8370*/  HADD2.F32 R55, -RZ, R60.H1_H1 ;  /* 0x3000003cff377230 */ /* 0x000fe40000004100 */
[--C-:B------:R-:W-:Y:S02]  /*8380*/  HADD2.F32 R56, -RZ, R61.reuse.H0_H0 ;  /* 0x2000003dff387230 */ /* 0x100fe40000004100 */
[----:B------:R-:W-:Y:S02]  /*8390*/  HADD2.F32 R57, -RZ, R61.H1_H1 ;  /* 0x3000003dff397230 */ /* 0x000fe40000004100 */
[----:B-1----:R-:W-:Y:S01]  /*83a0*/  SYNCS.ARRIVE.TRANS64.RED.A1T0 RZ, [UR5], RZ ;  /* 0x000000ffffff79a7 */ /* 0x002fe20008100405 */
[--C-:B------:R-:W-:Y:S02]  /*83b0*/  HADD2.F32 R58, -RZ, R62.reuse.H0_H0 ;  /* 0x2000003eff3a7230 */ /* 0x100fe40000004100 */
[----:B------:R-:W-:Y:S02]  /*83c0*/  HADD2.F32 R59, -RZ, R62.H1_H1 ;  /* 0x3000003eff3b7230 */ /* 0x000fe40000004100 */
[--C-:B------:R-:W-:Y:S02]  /*83d0*/  HADD2.F32 R60, -RZ, R63.reuse.H0_H0 ;  /* 0x2000003fff3c7230 */ /* 0x100fe40000004100 */
[----:B------:R-:W-:Y:S02]  /*83e0*/  HADD2.F32 R61, -RZ, R63.H1_H1 ;  /* 0x3000003fff3d7230 */ /* 0x000fe40000004100 */
[C---:B------:R-:W-:Y:S01]  /*83f0*/  FMUL R4, R47.reuse, R4 ;  /* 0x000000042f047220 */ /* 0x040fe20000400000 */
[C---:B------:R-:W-:Y:S01]  /*8400*/  FMUL R5, R47.reuse, R5 ;  /* 0x000000052f057220 */ /* 0x040fe20000400000 */
[C---:B------:R-:W-:Y:S01]  /*8410*/  FMUL R6, R47.reuse, R6 ;  /* 0x000000062f067220 */ /* 0x040fe20000400000 */
[----:B------:R-:W-:Y:S01]  /*8420*/  FMUL R7, R47, R7 ;  /* 0x000000072f077220 */ /* 0x000fe20000400000 */
[C---:B------:R-:W-:Y:S01]  /*8430*/  FFMA R4, R49.reuse, R0, R4 ;  /* 0x0000000031047223 */ /* 0x040fe20000000004 */
[C---:B------:R-:W-:Y:S01]  /*8440*/  FFMA R5, R49.reuse, R2, R5 ;  /* 0x0000000231057223 */ /* 0x040fe20000000005 */
[C---:B------:R-:W-:Y:S01]  /*8450*/  FFMA R6, R49.reuse, R3, R6 ;  /* 0x0000000331067223 */ /* 0x040fe20000000006 */
[----:B------:R-:W-:Y:S01]  /*8460*/  FFMA R7, R49, R48, R7 ;  /* 0x0000003031077223 */ /* 0x000fe20000000007 */
[C---:B------:R-:W-:Y:S01]  /*8470*/  FMUL R8, R47.reuse, R8 ;  /* 0x000000082f087220 */ /* 0x040fe20000400000 */
[----:B------:R-:W-:Y:S01]  /*8480*/  FMUL R9, R47, R9 ;  /* 0x000000092f097220 */ /* 0x000fe20000400000 */
[----:B------:R-:W-:Y:S01]  /*8490*/  F2FP.F16.F32.PACK_AB R4, R5, R4 ;  /* 0x000000040504723e */ /* 0x000fe200000000ff */
[----:B------:R-:W-:Y:S01]  /*84a0*/  FMUL R0, R47, R10 ;  /* 0x0000000a2f007220 */ /* 0x000fe20000400000 */
[----:B------:R-:W-:Y:S01]  /*84b0*/  F2FP.F16.F32.PACK_AB R5, R7, R6 ;  /* 0x000000060705723e */ /* 0x000fe200000000ff */
[C---:B------:R-:W-:Y:S01]  /*84c0*/  FFMA R8, R49.reuse, R50, R8 ;  /* 0x0000003231087223 */ /* 0x040fe20000000008 */
[C---:B------:R-:W-:Y:S01]  /*84d0*/  FFMA R9, R49.reuse, R51, R9 ;  /* 0x0000003331097223 */ /* 0x040fe20000000009 */
[----:B------:R-:W-:Y:S01]  /*84e0*/  FFMA R0, R49, R52, R0 ;  /* 0x0000003431007223 */ /* 0x000fe20000000000 */
[C---:B------:R-:W-:Y:S01]  /*84f0*/  FMUL R2, R47.reuse, R11 ;  /* 0x0000000b2f027220 */ /* 0x040fe20000400000 */
[C---:B------:R-:W-:Y:S01]  /*8500*/  FMUL R3, R47.reuse, R12 ;  /* 0x0000000c2f037220 */ /* 0x040fe20000400000 */
[----:B------:R-:W-:Y:S01]  /*8510*/  FMUL R10, R47, R13 ;  /* 0x0000000d2f0a7220 */ /* 0x000fe20000400000 */
[----:B------:R-:W-:Y:S01]  /*8520*/  F2FP.F16.F32.PACK_AB R6, R9, R8 ;  /* 0x000000080906723e */ /* 0x000fe200000000ff */
[C---:B------:R-:W-:Y:S01]  /*8530*/  FFMA R2, R49.reuse, R53, R2 ;  /* 0x0000003531027223 */ /* 0x040fe20000000002 */
[C---:B------:R-:W-:Y:S01]  /*8540*/  FFMA R3, R49.reuse, R54, R3 ;  /* 0x0000003631037223 */ /* 0x040fe20000000003 */
[----:B------:R-:W-:Y:S01]  /*8550*/  FFMA R10, R49, R55, R10 ;  /* 0x00000037310a7223 */ /* 0x000fe2000000000a */
[C---:B------:R-:W-:Y:S01]  /*8560*/  FMUL R11, R47.reuse, R14 ;  /* 0x0000000e2f0b7220 */ /* 0x040fe20000400000 */
[C---:B------:R-:W-:Y:S01]  /*8570*/  FMUL R15, R47.reuse, R15 ;  /* 0x0000000f2f0f7220 */ /* 0x040fe20000400000 */
[C---:B------:R-:W-:Y:S01]  /*8580*/  FMUL R12, R47.reuse, R16 ;  /* 0x000000102f0c7220 */ /* 0x040fe20000400000 */
[----:B------:R-:W-:Y:S01]  /*8590*/  FMUL R13, R47, R17 ;  /* 0x000000112f0d7220 */ /* 0x000fe20000400000 */
[----:B------:R-:W-:Y:S01]  /*85a0*/  FFMA R11, R49, R56, R11 ;  /* 0x00000038310b7223 */ /* 0x000fe2000000000b */
[----:B------:R-:W-:Y:S01]  /*85b0*/  FMUL R14, R47, R18 ;  /* 0x000000122f0e7220 */ /* 0x000fe20000400000 */
[----:B------:R-:W-:Y:S01]  /*85c0*/  FFMA R15, R49, R57, R15 ;  /* 0x00000039310f7223 */ /* 0x000fe2000000000f */
[--C-:B------:R-:W-:Y:S02]  /*85d0*/  HADD2.F32 R62, -RZ, R68.reuse.H0_H0 ;  /* 0x20000044ff3e7230 */ /* 0x100fe40000004100 */
[----:B------:R-:W-:Y:S01]  /*85e0*/  FMUL R19, R47, R19 ;  /* 0x000000132f137220 */ /* 0x000fe20000400000 */
[----:B------:R-:W-:Y:S01]  /*85f0*/  F2FP.F16.F32.PACK_AB R7, R2, R0 ;  /* 0x000000000207723e */ /* 0x000fe200000000ff */
[----:B------:R-:W-:Y:S01]  /*8600*/  FFMA R12, R49, R58, R12 ;  /* 0x0000003a310c7223 */ /* 0x000fe2000000000c */
[----:B------:R-:W-:Y:S02]  /*8610*/  HADD2.F32 R63, -RZ, R68.H1_H1 ;  /* 0x30000044ff3f7230 */ /* 0x000fe40000004100 */
[----:B------:R-:W-:Y:S01]  /*8620*/  FMUL R16, R47, R20 ;  /* 0x000000142f107220 */ /* 0x000fe20000400000 */
[----:B------:R-:W-:Y:S01]  /*8630*/  FFMA R13, R49, R59, R13 ;  /* 0x0000003b310d7223 */ /* 0x000fe2000000000d */
[----:B------:R1:W-:Y:S01]  /*8640*/  STS.128 [R100+0x6000], R4 ;  /* 0x0060000464007388 */ /* 0x0003e20000000c00 */
[--C-:B------:R-:W-:Y:S02]  /*8650*/  HADD2.F32 R64, -RZ, R69.reuse.H0_H0 ;  /* 0x20000045ff407230 */ /* 0x100fe40000004100 */
[----:B------:R-:W-:Y:S01]  /*8660*/  FMUL R17, R47, R21 ;  /* 0x000000152f117220 */ /* 0x000fe20000400000 */
[----:B------:R-:W-:Y:S01]  /*8670*/  FFMA R14, R49, R60, R14 ;  /* 0x0000003c310e7223 */ /* 0x000fe2000000000e */
[----:B------:R-:W-:Y:S02]  /*8680*/  HADD2.F32 R65, -RZ, R69.H1_H1 ;  /* 0x30000045ff417230 */ /* 0x000fe40000004100 */
[----:B------:R-:W-:Y:S01]  /*8690*/  FMUL R18, R47, R22 ;  /* 0x000000162f127220 */ /* 0x000fe20000400000 */
[----:B------:R-:W-:Y:S01]  /*86a0*/  FFMA R19, R49, R61, R19 ;  /* 0x0000003d31137223 */ /* 0x000fe20000000013 */
        /* <DEDUP_REMOVED lines=11> */
[----:B------:R-:W-:Y:S01]  /*8760*/  F2FP.F16.F32.PACK_AB R8, R10, R3 ;  /* 0x000000030a08723e */ /* 0x000fe200000000ff */
[----:B------:R-:W-:Y:S01]  /*8770*/  FFMA R23, R49, R65, R23 ;  /* 0x0000004131177223 */ /* 0x000fe20000000017 */
[----:B------:R-:W-:Y:S01]  /*8780*/  F2FP.F16.F32.PACK_AB R9, R15, R11 ;  /* 0x0000000b0f09723e */ /* 0x000fe200000000ff */
[--C-:B------:R-:W-:Y:S02]  /*8790*/  HADD2.F32 R70, -RZ, R76.reuse.H0_H0 ;  /* 0x2000004cff467230 */ /* 0x100fe40000004100 */
[----:B------:R-:W-:Y:S01]  /*87a0*/  FMUL R27, R47, R27 ;  /* 0x0000001b2f1b7220 */ /* 0x000fe20000400000 */
[----:B------:R-:W-:Y:S01]  /*87b0*/  F2FP.F16.F32.PACK_AB R10, R13, R12 ;  /* 0x0000000c0d0a723e */ /* 0x000fe200000000ff */
[----:B------:R-:W-:Y:S01]  /*87c0*/  FFMA R20, R49, R66, R20 ;  /* 0x0000004231147223 */ /* 0x000fe20000000014 */
[----:B------:R-:W-:Y:S01]  /*87d0*/  F2FP.F16.F32.PACK_AB R11, R19, R14 ;  /* 0x0000000e130b723e */ /* 0x000fe200000000ff */
[----:B------:R-:W-:Y:S02]  /*87e0*/  HADD2.F32 R71, -RZ, R76.H1_H1 ;  /* 0x3000004cff477230 */ /* 0x000fe40000004100 */
[----:B------:R-:W-:Y:S01]  /*87f0*/  FMUL R24, R47, R28 ;  /* 0x0000001c2f187220 */ /* 0x000fe20000400000 */
[----:B------:R-:W-:Y:S01]  /*8800*/  FFMA R21, R49, R67, R21 ;  /* 0x0000004331157223 */ /* 0x000fe20000000015 */
[--C-:B------:R-:W-:Y:S01]  /*8810*/  HADD2.F32 R72, -RZ, R77.reuse.H0_H0 ;  /* 0x2000004dff487230 */ /* 0x100fe20000004100 */
[----:B------:R1:W-:Y:S01]  /*8820*/  STS.128 [R99+0x6010], R8 ;  /* 0x0060100863007388 */ /* 0x0003e20000000c00 */
        /* <DEDUP_REMOVED lines=49> */
.L_x_126:
[----:B------:R-:W-:Y:S05]  /*8b40*/  BSYNC.RECONVERGENT B0 ;  /* 0x0000000000007941 */ /* 0x000fea0003800200 */
.L_x_125:
[----:B------:R-:W-:Y:S01]  /*8b50*/  BAR.SYNC.DEFER_BLOCKING 0x1, 0x80 ;  /* 0x0042000000007b1d */ /* 0x000fe20000010000 */
[----:B------:R-:W-:Y:S01]  /*8b60*/  UISETP.NE.AND UP0, UPT, UR49, -0x4, UPT ;  /* 0xfffffffc3100788c */ /* 0x000fe2000bf05270 */
[----:B------:R-:W-:Y:S08]  /*8b70*/  IADD3 R45, PT, PT, R45, 0x1, RZ ;  /* 0x000000012d2d7810 */ /* 0x000ff00007ffe0ff */
[----:B------:R-:W-:Y:S05]  /*8b80*/  BRA.U !UP0, `(.L_x_127) ;  /* 0x0000000108287547 */ /* 0x000fea000b800000 */
[----:B------:R-:W-:Y:S01]  /*8b90*/  ISETP.NE.AND P0, PT, R107, RZ, PT ;  /* 0x000000ff6b00720c */ /* 0x000fe20003f05270 */
[----:B------:R-:W-:Y:S01]  /*8ba0*/  IMAD.U32 R2, RZ, RZ, UR51 ;  /* 0x00000033ff027e24 */ /* 0x000fe2000f8e00ff */
[----:B------:R-:W-:Y:S01]  /*8bb0*/  UIADD3 UR51, UPT, UPT, UR51, 0x1, URZ ;  /* 0x0000000133337890 */ /* 0x000fe2000fffe0ff */
[----:B------:R-:W-:Y:S03]  /*8bc0*/  IMAD.U32 R0, RZ, RZ, UR37 ;  /* 0x00000025ff007e24 */ /* 0x000fe6000f8e00ff */
[----:B------:R-:W-:Y:S04]  /*8bd0*/  UISETP.NE.AND UP0, UPT, UR51, 0x4, UPT ;  /* 0x000000043300788c */ /* 0x000fe8000bf05270 */
[----:B------:R-:W-:Y:S03]  /*8be0*/  USEL UR51, UR51, URZ, UP0 ;  /* 0x000000ff33337287 */ /* 0x000fe60008000000 */
[----:B------:R-:W-:Y:S05]  /*8bf0*/  @P0 LEA R2, R2, UR48, 0x3 ;  /* 0x0000003002020c11 */ /* 0x000fea000f8e18ff */
[----:B------:R-:W-:Y:S05]  /*8c00*/  @P0 VIADD R2, R2, 0x80 ;  /* 0x0000008002020836 */ /* 0x000fea0000000000 */
[----:B------:R-:W-:Y:S04]  /*8c10*/  @P0 PRMT R0, R0, 0x654, R2 ;  /* 0x0000065400000816 */ /* 0x000fe80000000002 */
[----:B------:R2:W-:Y:S03]  /*8c20*/  @P0 SYNCS.ARRIVE.TRANS64.RED.A1T0 RZ, [R0+URZ], RZ ;  /* 0x000000ff00ff09a7 */ /* 0x0005e600081004ff */
.L_x_127:
[----:B------:R-:W-:Y:S01]  /*8c30*/  ISETP.NE.AND P2, PT, R103, RZ, PT ;  /* 0x000000ff6700720c */ /* 0x000fe20003f45270 */
[----:B------:R-:W-:Y:S01]  /*8c40*/  UIADD3 UR49, UPT, UPT, UR49, 0x4, URZ ;  /* 0x0000000431317890 */ /* 0x000fe2000fffe0ff */
[----:B------:R-:W-:Y:S01]  /*8c50*/  ISETP.NE.AND P0, PT, R105, 0x2, PT ;  /* 0x000000026900780c */ /* 0x000fe20003f05270 */
[----:B------:R-:W-:Y:S01]  /*8c60*/  IMAD.IADD R14, R43, 0x1, R86 ;  /* 0x000000012b0e7824 */ /* 0x000fe200078e0256 */
[----:B------:R-:W-:Y:S01]  /*8c70*/  ISETP.NE.AND P1, PT, R45, 0x4, PT ;  /* 0x000000042d00780c */ /* 0x000fe20003f25270 */
[----:B------:R-:W-:Y:S01]  /*8c80*/  IMAD.IADD R15, R44, 0x1, R87 ;  /* 0x000000012c0f7824 */ /* 0x000fe200078e0257 */
[----:B------:R-:W-:Y:S02]  /*8c90*/  SEL R2, RZ, 0x1, P0 ;  /* 0x00000001ff027807 */ /* 0x000fe40000000000 */
[----:B--2---:R-:W-:Y:S02]  /*8ca0*/  SEL R0, RZ, 0x1, P1 ;  /* 0x00000001ff007807 */ /* 0x004fe40000800000 */
[----:B------:R-:W-:Y:S02]  /*8cb0*/  LOP3.LUT R95, R95, R2, RZ, 0x3c, !PT ;  /* 0x000000025f5f7212 */ /* 0x000fe400078e3cff */
[----:B------:R-:W-:Y:S02]  /*8cc0*/  LOP3.LUT R96, R96, R0, RZ, 0x3c, !PT ;  /* 0x0000000060607212 */ /* 0x000fe400078e3cff */
[----:B------:R-:W-:Y:S02]  /*8cd0*/  @P2 R2UR UR36, R94 ;  /* 0x000000005e2422ca */ /* 0x000fe400000e0000 */
[----:B------:R-:W-:Y:S02]  /*8ce0*/  SEL R105, R105, RZ, P0 ;  /* 0x000000ff69697207 */ /* 0x000fe40000000000 */
[----:B------:R-:W-:Y:S01]  /*8cf0*/  SEL R45, R45, RZ, P1 ;  /* 0x000000ff2d2d7207 */ /* 0x000fe20000800000 */
[----:B------:R-:W-:Y:S10]  /*8d00*/  @P2 BRA `(.L_x_128) ;  /* 0xffffffc000502947 */ /* 0x000ff4000383ffff */
[----:B------:R-:W-:-:S09]  /*8d10*/  UISETP.NE.AND UP0, UPT, UR50, URZ, UPT ;  /* 0x000000ff3200728c */ /* 0x000fd2000bf05270 */
[----:B------:R-:W-:Y:S05]  /*8d20*/  BRA.U !UP0, `(.L_x_129) ;  /* 0x0000000108487547 */ /* 0x000fea000b800000 */
[----:B------:R-:W2:Y:S02]  /*8d30*/  LDCU.64 UR4, c[0x0][0x890] ;  /* 0x00011200ff0477ac */ /* 0x000ea40008000a00 */
[----:B--2---:R-:W-:-:S04]  /*8d40*/  UISETP.NE.U32.AND UP0, UPT, UR4, URZ, UPT ;  /* 0x000000ff0400728c */ /* 0x004fc8000bf05070 */
[----:B------:R-:W-:-:S09]  /*8d50*/  UISETP.NE.AND.EX UP0, UPT, UR5, URZ, UPT, UP0 ;  /* 0x000000ff0500728c */ /* 0x000fd2000bf05300 */
[----:B------:R-:W-:Y:S05]  /*8d60*/  BRA.U UP0, `(.L_x_130) ;  /* 0x00000001000c7547 */ /* 0x000fea000b800000 */
[----:B------:R-:W-:-:S13]  /*8d70*/  FSETP.NEU.AND P0, PT, R49, RZ, PT ;  /* 0x000000ff3100720b */ /* 0x000fda0003f0d000 */
[----:B------:R-:W-:Y:S05]  /*8d80*/  @!P0 EXIT ;  /* 0x000000000000894d */ /* 0x000fea0003800000 */
[----:B------:R-:W-:Y:S05]  /*8d90*/  BRA `(.L_x_129) ;  /* 0x00000000002c7947 */ /* 0x000fea0003800000 */
.L_x_130:
[----:B------:R-:W-:Y:S01]  /*8da0*/  ISETP.NE.AND P0, PT, R104, RZ, PT ;  /* 0x000000ff6800720c */ /* 0x000fe20003f05270 */
[----:B------:R-:W-:-:S12]  /*8db0*/  BSSY.RECONVERGENT B0, `(.L_x_129) ;  /* 0x0000009000007945 */ /* 0x000fd80003800200 */
[----:B------:R-:W-:Y:S05]  /*8dc0*/  @P0 BRA `(.L_x_131) ;  /* 0x0000000000140947 */ /* 0x000fea0003800000 */
[----:B------:R-:W2:Y:S02]  /*8dd0*/  LDCU.64 UR4, c[0x0][0x888] ;  /* 0x00011100ff0477ac */ /* 0x000ea40008000a00 */
[----:B--2---:R-:W-:-:S04]  /*8de0*/  ISETP.NE.U32.AND P0, PT, RZ, UR4, PT ;  /* 0x00000004ff007c0c */ /* 0x004fc8000bf05070 */
[----:B------:R-:W-:-:S13]  /*8df0*/  ISETP.NE.AND.EX P0, PT, RZ, UR5, PT, P0 ;  /* 0x00000005ff007c0c */ /* 0x000fda000bf05300 */
[----:B------:R-:W-:Y:S05]  /*8e00*/  @!P0 EXIT ;  /* 0x000000000000894d */ /* 0x000fea0003800000 */
[----:B------:R-:W-:Y:S05]  /*8e10*/  BRA `(.L_x_132) ;  /* 0x0000000000087947 */ /* 0x000fea0003800000 */
.L_x_131:
[----:B------:R-:W-:-:S13]  /*8e20*/  FSETP.NEU.AND P0, PT, R49, RZ, PT ;  /* 0x000000ff3100720b */ /* 0x000fda0003f0d000 */
[----:B------:R-:W-:Y:S05]  /*8e30*/  @!P0 EXIT ;  /* 0x000000000000894d */ /* 0x000fea0003800000 */
.L_x_132:
[----:B------:R-:W-:Y:S05]  /*8e40*/  BSYNC.RECONVERGENT B0 ;  /* 0x0000000000007941 */ /* 0x000fea0003800200 */
.L_x_129:
[----:B------:R-:W-:Y:S01]  /*8e50*/  ULEA UR4, UR51, UR48, 0x3 ;  /* 0x0000003033047291 */ /* 0x000fe2000f8e18ff */
[----:B------:R-:W-:-:S04]  /*8e60*/  DEPBAR.LE SB0, 0x0 ;  /* 0x000080000000791a */ /* 0x000fc80000000000 */
[----:B------:R-:W-:-:S04]  /*8e70*/  UIADD3 UR4, UPT, UPT, UR4, 0x80, URZ ;  /* 0x0000008004047890 */ /* 0x000fc8000fffe0ff */
[----:B------:R-:W-:-:S09]  /*8e80*/  UPRMT UR4, UR37, 0x654, UR4 ;  /* 0x0000065425047896 */ /* 0x000fd20008000004 */
[----:B------:R-:W-:Y:S01]  /*8e90*/  SYNCS.ARRIVE.TRANS64.RED.A1T0 RZ, [UR4], RZ ;  /* 0x000000ffffff79a7 */ /* 0x000fe20008100404 */
[----:B------:R-:W-:Y:S05]  /*8ea0*/  EXIT ;  /* 0x000000000000794d */ /* 0x000fea0003800000 */
.L_x_19:
[----:B--2---:R2:W1:Y:S02]  /*8eb0*/  SYNCS.PHASECHK.TRANS64.TRYWAIT P0, [R2+URZ+0x120], R3 ;  /* 0x00012003020075a7 */ /* 0x00446400080011ff */
[----:B-1----:R-:W-:Y:S05]  /*8ec0*/  @!P0 NANOSLEEP.SYNCS 0x989680 ;  /* 0x009896800000895d */ /* 0x002fea0003900000 */
[----:B------:R-:W1:Y:S02]  /*8ed0*/  @!P0 SYNCS.PHASECHK.TRANS64 P0, [R2+URZ+0x120], R3 ;  /* 0x00012003020085a7 */ /* 0x000e6400080010ff */
[----:B-1----:R-:W-:Y:S05]  /*8ee0*/  @!P0 BRA `(.L_x_19) ;  /* 0xfffffffc00f08947 */ /* 0x002fea000383ffff */
[----:B------:R-:W-:Y:S05]  /*8ef0*/  BRA `(.L_x_133) ;  /* 0xffffff8400c87947 */ /* 0x000fea000383ffff */
.L_x_22:
[----:B-1----:R-:W-:-:S07]  /*8f00*/  MOV R2, UR33 ;  /* 0x0000002100027c02 */ /* 0x002fce0008000f00 */
.L_x_134:
[----:B-1----:R1:W2:Y:S02]  /*8f10*/  SYNCS.PHASECHK.TRANS64.TRYWAIT P0, [R2+URZ+0x30], R4 ;  /* 0x00003004020075a7 */ /* 0x0022a400080011ff */
[----:B--2---:R-:W-:Y:S05]  /*8f20*/  @!P0 NANOSLEEP.SYNCS 0x989680 ;  /* 0x009896800000895d */ /* 0x004fea0003900000 */
[----:B------:R-:W2:Y:S02]  /*8f30*/  @!P0 SYNCS.PHASECHK.TRANS64 P0, [R2+URZ+0x30], R4 ;  /* 0x00003004020085a7 */ /* 0x000ea400080010ff */
[----:B--2---:R-:W-:Y:S05]  /*8f40*/  @!P0 BRA `(.L_x_134) ;  /* 0xfffffffc00f08947 */ /* 0x004fea000383ffff */
[----:B------:R-:W-:Y:S05]  /*8f50*/  BRA `(.L_x_21) ;  /* 0xffffff88001c7947 */ /* 0x000fea000383ffff */
.L_x_28:
[----:B-1----:R-:W-:-:S07]  /*8f60*/  MOV R2, UR25 ;  /* 0x0000001900027c02 */ /* 0x002fce0008000f00 */
.L_x_135:
[----:B-1----:R1:W2:Y:S02]  /*8f70*/  SYNCS.PHASECHK.TRANS64.TRYWAIT P0, [R2+URZ+0x30], R4 ;  /* 0x00003004020075a7 */ /* 0x0022a400080011ff */
[----:B--2---:R-:W-:Y:S05]  /*8f80*/  @!P0 NANOSLEEP.SYNCS 0x989680 ;  /* 0x009896800000895d */ /* 0x004fea0003900000 */
[----:B------:R-:W2:Y:S02]  /*8f90*/  @!P0 SYNCS.PHASECHK.TRANS64 P0, [R2+URZ+0x30], R4 ;  /* 0x00003004020085a7 */ /* 0x000ea400080010ff */
[----:B--2---:R-:W-:Y:S05]  /*8fa0*/  @!P0 BRA `(.L_x_135) ;  /* 0xfffffffc00f08947 */ /* 0x004fea000383ffff */
[----:B------:R-:W-:Y:S05]  /*8fb0*/  BRA `(.L_x_27) ;  /* 0xffffff8800d87947 */ /* 0x000fea000383ffff */
.L_x_32:
[----:B-1----:R1:W2:Y:S02]  /*8fc0*/  SYNCS.PHASECHK.TRANS64.TRYWAIT P0, [R2+URZ+0xb0], R3 ;  /* 0x0000b003020075a7 */ /* 0x0022a400080011ff */
[----:B--2---:R-:W-:Y:S05]  /*8fd0*/  @!P0 NANOSLEEP.SYNCS 0x989680 ;  /* 0x009896800000895d */ /* 0x004fea0003900000 */
[----:B------:R-:W2:Y:S02]  /*8fe0*/  @!P0 SYNCS.PHASECHK.TRANS64 P0, [R2+URZ+0xb0], R3 ;  /* 0x0000b003020085a7 */ /* 0x000ea400080010ff */
[----:B--2---:R-:W-:Y:S05]  /*8ff0*/  @!P0 BRA `(.L_x_32) ;  /* 0xfffffffc00f08947 */ /* 0x004fea000383ffff */
[----:B------:R-:W-:Y:S05]  /*9000*/  BRA `(.L_x_136) ;  /* 0xffffff8c00787947 */ /* 0x000fea000383ffff */
.L_x_36:
[----:B----4-:R-:W-:-:S07]  /*9010*/  MOV R0, UR5 ;  /* 0x0000000500007c02 */ /* 0x010fce0008000f00 */
.L_x_137:
[----:B-1----:R1:W2:Y:S02]  /*9020*/  SYNCS.PHASECHK.TRANS64.TRYWAIT P0, [R0+URZ], R2 ;  /* 0x00000002000075a7 */ /* 0x0022a400080011ff */
[----:B--2---:R-:W-:Y:S05]  /*9030*/  @!P0 NANOSLEEP.SYNCS 0x989680 ;  /* 0x009896800000895d */ /* 0x004fea0003900000 */
[----:B------:R-:W2:Y:S02]  /*9040*/  @!P0 SYNCS.PHASECHK.TRANS64 P0, [R0+URZ], R2 ;  /* 0x00000002000085a7 */ /* 0x000ea400080010ff */
[----:B--2---:R-:W-:Y:S05]  /*9050*/  @!P0 BRA `(.L_x_137) ;  /* 0xfffffffc00f08947 */ /* 0x004fea000383ffff */
[----:B------:R-:W-:Y:S05]  /*9060*/  BRA `(.L_x_138) ;  /* 0xffffff9000e87947 */ /* 0x000fea000383ffff */
.L_x_37:
[----:B----4-:R-:W-:-:S07]  /*9070*/  MOV R0, UR5 ;  /* 0x0000000500007c02 */ /* 0x010fce0008000f00 */
.L_x_139:
[----:B-1----:R1:W2:Y:S02]  /*9080*/  SYNCS.PHASECHK.TRANS64.TRYWAIT P0, [R0+URZ], R3 ;  /* 0x00000003000075a7 */ /* 0x0022a400080011ff */
[----:B--2---:R-:W-:Y:S05]  /*9090*/  @!P0 NANOSLEEP.SYNCS 0x989680 ;  /* 0x009896800000895d */ /* 0x004fea0003900000 */
[----:B------:R-:W2:Y:S02]  /*90a0*/  @!P0 SYNCS.PHASECHK.TRANS64 P0, [R0+URZ], R3 ;  /* 0x00000003000085a7 */ /* 0x000ea400080010ff */
[----:B--2---:R-:W-:Y:S05]  /*90b0*/  @!P0 BRA `(.L_x_139) ;  /* 0xfffffffc00f08947 */ /* 0x004fea000383ffff */
[----:B------:R-:W-:Y:S05]  /*90c0*/  BRA `(.L_x_140) ;  /* 0xffffff9000f47947 */ /* 0x000fea000383ffff */
.L_x_38:
[----:B----4-:R-:W-:-:S07]  /*90d0*/  MOV R0, UR5 ;  /* 0x0000000500007c02 */ /* 0x010fce0008000f00 */
.L_x_141:
[----:B-1----:R1:W2:Y:S02]  /*90e0*/  SYNCS.PHASECHK.TRANS64.TRYWAIT P0, [R0+URZ], R3 ;  /* 0x00000003000075a7 */ /* 0x0022a400080011ff */
[----:B--2---:R-:W-:Y:S05]  /*90f0*/  @!P0 NANOSLEEP.SYNCS 0x989680 ;  /* 0x009896800000895d */ /* 0x004fea0003900000 */
[----:B------:R-:W2:Y:S02]  /*9100*/  @!P0 SYNCS.PHASECHK.TRANS64 P0, [R0+URZ], R3 ;  /* 0x00000003000085a7 */ /* 0x000ea400080010ff */
[----:B--2---:R-:W-:Y:S05]  /*9110*/  @!P0 BRA `(.L_x_141) ;  /* 0xfffffffc00f08947 */ /* 0x004fea000383ffff */
[----:B------:R-:W-:Y:S05]  /*9120*/  BRA `(.L_x_142) ;  /* 0xffffff9400007947 */ /* 0x000fea000383ffff */
.L_x_39:
[----:B----4-:R-:W-:-:S07]  /*9130*/  MOV R0, UR5 ;  /* 0x0000000500007c02 */ /* 0x010fce0008000f00 */
.L_x_143:
[----:B-1----:R1:W2:Y:S02]  /*9140*/  SYNCS.PHASECHK.TRANS64.TRYWAIT P0, [R0+URZ], R3 ;  /* 0x00000003000075a7 */ /* 0x0022a400080011ff */
[----:B--2---:R-:W-:Y:S05]  /*9150*/  @!P0 NANOSLEEP.SYNCS 0x989680 ;  /* 0x009896800000895d */ /* 0x004fea0003900000 */
[----:B------:R-:W2:Y:S02]  /*9160*/  @!P0 SYNCS.PHASECHK.TRANS64 P0, [R0+URZ], R3 ;  /* 0x00000003000085a7 */ /* 0x000ea400080010ff */
[----:B--2---:R-:W-:Y:S05]  /*9170*/  @!P0 BRA `(.L_x_143) ;  /* 0xfffffffc00f08947 */ /* 0x004fea000383ffff */
[----:B------:R-:W-:Y:S05]  /*9180*/  BRA `(.L_x_144) ;  /* 0xffffff94000c7947 */ /* 0x000fea000383ffff */
.L_x_40:
[----:B----4-:R-:W-:-:S07]  /*9190*/  MOV R0, UR5 ;  /* 0x0000000500007c02 */ /* 0x010fce0008000f00 */
.L_x_145:
[----:B-1----:R1:W2:Y:S02]  /*91a0*/  SYNCS.PHASECHK.TRANS64.TRYWAIT P0, [R0+URZ], R3 ;  /* 0x00000003000075a7 */ /* 0x0022a400080011ff */
[----:B--2---:R-:W-:Y:S05]  /*91b0*/  @!P0 NANOSLEEP.SYNCS 0x989680 ;  /* 0x009896800000895d */ /* 0x004fea0003900000 */
[----:B------:R-:W2:Y:S02]  /*91c0*/  @!P0 SYNCS.PHASECHK.TRANS64 P0, [R0+URZ], R3 ;  /* 0x00000003000085a7 */ /* 0x000ea400080010ff */
[----:B--2---:R-:W-:Y:S05]  /*91d0*/  @!P0 BRA `(.L_x_145) ;  /* 0xfffffffc00f08947 */ /* 0x004fea000383ffff */
[----:B------:R-:W-:Y:S05]  /*91e0*/  BRA `(.L_x_146) ;  /* 0xffffff9400187947 */ /* 0x000fea000383ffff */
.L_x_43:
[----:B-1----:R1:W2:Y:S02]  /*91f0*/  SYNCS.PHASECHK.TRANS64.TRYWAIT P0, [R0+URZ+0x110], R4 ;  /* 0x00011004000075a7 */ /* 0x0022a400080011ff */
[----:B--2---:R-:W-:Y:S05]  /*9200*/  @!P0 NANOSLEEP.SYNCS 0x989680 ;  /* 0x009896800000895d */ /* 0x004fea0003900000 */
[----:B------:R-:W2:Y:S02]  /*9210*/  @!P0 SYNCS.PHASECHK.TRANS64 P0, [R0+URZ+0x110], R4 ;  /* 0x00011004000085a7 */ /* 0x000ea400080010ff */
[----:B--2---:R-:W-:Y:S05]  /*9220*/  @!P0 BRA `(.L_x_43) ;  /* 0xfffffffc00f08947 */ /* 0x004fea000383ffff */
[----:B------:R-:W-:Y:S05]  /*9230*/  BRA `(.L_x_147) ;  /* 0xffffff9400747947 */ /* 0x000fea000383ffff */
.L_x_44:
[----:B------:R-:W-:-:S07]  /*9240*/  MOV R0, UR5 ;  /* 0x0000000500007c02 */ /* 0x000fce0008000f00 */
.L_x_148:
[----:B-1----:R1:W2:Y:S02]  /*9250*/  SYNCS.PHASECHK.TRANS64.TRYWAIT P0, [R0+URZ+0xc0], R5 ;  /* 0x0000c005000075a7 */ /* 0x0022a400080011ff */
[----:B--2---:R-:W-:Y:S05]  /*9260*/  @!P0 NANOSLEEP.SYNCS 0x989680 ;  /* 0x009896800000895d */ /* 0x004fea0003900000 */
[----:B------:R-:W2:Y:S02]  /*9270*/  @!P0 SYNCS.PHASECHK.TRANS64 P0, [R0+URZ+0xc0], R5 ;  /* 0x0000c005000085a7 */ /* 0x000ea400080010ff */
[----:B--2---:R-:W-:Y:S05]  /*9280*/  @!P0 BRA `(.L_x_148) ;  /* 0xfffffffc00f08947 */ /* 0x004fea000383ffff */
[----:B------:R-:W-:Y:S05]  /*9290*/  BRA `(.L_x_149) ;  /* 0xffffff9400847947 */ /* 0x000fea000383ffff */
.L_x_45:
[----:B-1----:R1:W2:Y:S02]  /*92a0*/  SYNCS.PHASECHK.TRANS64.TRYWAIT P1, [R0+URZ+0xb0], R4 ;  /* 0x0000b004000075a7 */ /* 0x0022a400080211ff */
[----:B--2---:R-:W-:Y:S05]  /*92b0*/  @!P1 NANOSLEEP.SYNCS 0x989680 ;  /* 0x009896800000995d */ /* 0x004fea0003900000 */
[----:B------:R-:W2:Y:S02]  /*92c0*/  @!P1 SYNCS.PHASECHK.TRANS64 P1, [R0+URZ+0xb0], R4 ;  /* 0x0000b004000095a7 */ /* 0x000ea400080210ff */
[----:B--2---:R-:W-:Y:S05]  /*92d0*/  @!P1 BRA `(.L_x_45) ;  /* 0xfffffffc00f09947 */ /* 0x004fea000383ffff */
[----:B------:R-:W-:Y:S05]  /*92e0*/  BRA `(.L_x_150) ;  /* 0xffffff9400b47947 */ /* 0x000fea000383ffff */
.L_x_48:
[----:B------:R-:W-:-:S07]  /*92f0*/  MOV R0, UR5 ;  /* 0x0000000500007c02 */ /* 0x000fce0008000f00 */
.L_x_151:
[----:B-1----:R1:W2:Y:S02]  /*9300*/  SYNCS.PHASECHK.TRANS64.TRYWAIT P0, [R0+URZ+0xc0], R2 ;  /* 0x0000c002000075a7 */ /* 0x0022a400080011ff */
[----:B--2---:R-:W-:Y:S05]  /*9310*/  @!P0 NANOSLEEP.SYNCS 0x989680 ;  /* 0x009896800000895d */ /* 0x004fea0003900000 */
[----:B------:R-:W2:Y:S02]  /*9320*/  @!P0 SYNCS.PHASECHK.TRANS64 P0, [R0+URZ+0xc0], R2 ;  /* 0x0000c002000085a7 */ /* 0x000ea400080010ff */
[----:B--2---:R-:W-:Y:S05]  /*9330*/  @!P0 BRA `(.L_x_151) ;  /* 0xfffffffc00f08947 */ /* 0x004fea000383ffff */
[----:B------:R-:W-:Y:S05]  /*9340*/  BRA `(.L_x_47) ;  /* 0xffffff9800087947 */ /* 0x000fea000383ffff */
.L_x_55:
[----:B-1----:R1:W2:Y:S02]  /*9350*/  SYNCS.PHASECHK.TRANS64.TRYWAIT P1, [R0+URZ+0xb0], R2 ;  /* 0x0000b002000075a7 */ /* 0x0022a400080211ff */
[----:B--2---:R-:W-:Y:S05]  /*9360*/  @!P1 NANOSLEEP.SYNCS 0x989680 ;  /* 0x009896800000995d */ /* 0x004fea0003900000 */
[----:B------:R-:W2:Y:S02]  /*9370*/  @!P1 SYNCS.PHASECHK.TRANS64 P1, [R0+URZ+0xb0], R2 ;  /* 0x0000b002000095a7 */ /* 0x000ea400080210ff */
[----:B--2---:R-:W-:Y:S05]  /*9380*/  @!P1 BRA `(.L_x_55) ;  /* 0xfffffffc00f09947 */ /* 0x004fea000383ffff */
[----:B------:R-:W-:Y:S05]  /*9390*/  BRA `(.L_x_152) ;  /* 0xffffff9c00787947 */ /* 0x000fea000383ffff */
.L_x_56:
[----:B------:R-:W-:-:S07]  /*93a0*/  MOV R2, UR7 ;  /* 0x0000000700027c02 */ /* 0x000fce0008000f00 */
.L_x_153:
[----:B-1----:R1:W2:Y:S02]  /*93b0*/  SYNCS.PHASECHK.TRANS64.TRYWAIT P0, [R2+URZ+0xf0], R0 ;  /* 0x0000f000020075a7 */ /* 0x0022a400080011ff */
[----:B--2---:R-:W-:Y:S05]  /*93c0*/  @!P0 NANOSLEEP.SYNCS 0x989680 ;  /* 0x009896800000895d */ /* 0x004fea0003900000 */
[----:B------:R-:W2:Y:S02]  /*93d0*/  @!P0 SYNCS.PHASECHK.TRANS64 P0, [R2+URZ+0xf0], R0 ;  /* 0x0000f000020085a7 */ /* 0x000ea400080010ff */
[----:B--2---:R-:W-:Y:S05]  /*93e0*/  @!P0 BRA `(.L_x_153) ;  /* 0xfffffffc00f08947 */ /* 0x004fea000383ffff */
[----:B------:R-:W-:Y:S05]  /*93f0*/  BRA `(.L_x_154) ;  /* 0xffffff9c00b07947 */ /* 0x000fea000383ffff */
.L_x_59:
[----:B------:R-:W-:Y:S07]  /*9400*/  MOV R0, UR6 ;  /* 0x0000000600007c02 */ /* 0x000fee0008000f00 */
.L_x_155:
[----:B-1----:R1:W2:Y:S02]  /*9410*/  SYNCS.PHASECHK.TRANS64.TRYWAIT P0, [R0+URZ], R2 ;  /* 0x00000002000075a7 */ /* 0x0022a400080011ff */
[----:B--2---:R-:W-:Y:S05]  /*9420*/  @!P0 NANOSLEEP.SYNCS 0x989680 ;  /* 0x009896800000895d */ /* 0x004fea0003900000 */
[----:B------:R-:W2:Y:S02]  /*9430*/  @!P0 SYNCS.PHASECHK.TRANS64 P0, [R0+URZ], R2 ;  /* 0x00000002000085a7 */ /* 0x000ea400080010ff */
[----:B--2---:R-:W-:Y:S05]  /*9440*/  @!P0 BRA `(.L_x_155) ;  /* 0xfffffffc00f08947 */ /* 0x004fea000383ffff */
[----:B------:R-:W-:Y:S05]  /*9450*/  BRA `(.L_x_58) ;  /* 0xffffff9c00cc7947 */ /* 0x000fea000383ffff */
.L_x_62:
[----:B------:R-:W-:-:S07]  /*9460*/  MOV R0, UR6 ;  /* 0x0000000600007c02 */ /* 0x000fce0008000f00 */
.L_x_156:
[----:B--2---:R2:W4:Y:S02]  /*9470*/  SYNCS.PHASECHK.TRANS64.TRYWAIT P0, [R0+URZ], R2 ;  /* 0x00000002000075a7 */ /* 0x00452400080011ff */
[----:B----4-:R-:W-:Y:S05]  /*9480*/  @!P0 NANOSLEEP.SYNCS 0x989680 ;  /* 0x009896800000895d */ /* 0x010fea0003900000 */
[----:B------:R-:W4:Y:S02]  /*9490*/  @!P0 SYNCS.PHASECHK.TRANS64 P0, [R0+URZ], R2 ;  /* 0x00000002000085a7 */ /* 0x000f2400080010ff */
[----:B----4-:R-:W-:Y:S05]  /*94a0*/  @!P0 BRA `(.L_x_156) ;  /* 0xfffffffc00f08947 */ /* 0x010fea000383ffff */
[----:B------:R-:W-:Y:S05]  /*94b0*/  BRA `(.L_x_157) ;  /* 0xffffffa000a87947 */ /* 0x000fea000383ffff */
.L_x_63:
[----:B------:R-:W-:-:S07]  /*94c0*/  MOV R0, UR6 ;  /* 0x0000000600007c02 */ /* 0x000fce0008000f00 */
.L_x_158:
[----:B-1----:R1:W2:Y:S02]  /*94d0*/  SYNCS.PHASECHK.TRANS64.TRYWAIT P0, [R0+URZ], R3 ;  /* 0x00000003000075a7 */ /* 0x0022a400080011ff */
[----:B--2---:R-:W-:Y:S05]  /*94e0*/  @!P0 NANOSLEEP.SYNCS 0x989680 ;  /* 0x009896800000895d */ /* 0x004fea0003900000 */
[----:B------:R-:W2:Y:S02]  /*94f0*/  @!P0 SYNCS.PHASECHK.TRANS64 P0, [R0+URZ], R3 ;  /* 0x00000003000085a7 */ /* 0x000ea400080010ff */
[----:B--2---:R-:W-:Y:S05]  /*9500*/  @!P0 BRA `(.L_x_158) ;  /* 0xfffffffc00f08947 */ /* 0x004fea000383ffff */
[----:B------:R-:W-:Y:S05]  /*9510*/  BRA `(.L_x_159) ;  /* 0xffffffa000b47947 */ /* 0x000fea000383ffff */
.L_x_64:
[----:B------:R-:W-:-:S07]  /*9520*/  MOV R0, UR6 ;  /* 0x0000000600007c02 */ /* 0x000fce0008000f00 */
.L_x_160:
[----:B-1----:R1:W2:Y:S02]  /*9530*/  SYNCS.PHASECHK.TRANS64.TRYWAIT P0, [R0+URZ], R3 ;  /* 0x00000003000075a7 */ /* 0x0022a400080011ff */
[----:B--2---:R-:W-:Y:S05]  /*9540*/  @!P0 NANOSLEEP.SYNCS 0x989680 ;  /* 0x009896800000895d */ /* 0x004fea0003900000 */
[----:B------:R-:W2:Y:S02]  /*9550*/  @!P0 SYNCS.PHASECHK.TRANS64 P0, [R0+URZ], R3 ;  /* 0x00000003000085a7 */ /* 0x000ea400080010ff */
[----:B--2---:R-:W-:Y:S05]  /*9560*/  @!P0 BRA `(.L_x_160) ;  /* 0xfffffffc00f08947 */ /* 0x004fea000383ffff */
[----:B------:R-:W-:Y:S05]  /*9570*/  BRA `(.L_x_161) ;  /* 0xffffffa000c07947 */ /* 0x000fea000383ffff */
.L_x_65:
[----:B-1----:R-:W-:-:S07]  /*9580*/  MOV R0, UR7 ;  /* 0x0000000700007c02 */ /* 0x002fce0008000f00 */
.L_x_162:
[----:B-1----:R1:W2:Y:S02]  /*9590*/  SYNCS.PHASECHK.TRANS64.TRYWAIT P0, [R0+URZ], R2 ;  /* 0x00000002000075a7 */ /* 0x0022a400080011ff */
[----:B--2---:R-:W-:Y:S05]  /*95a0*/  @!P0 NANOSLEEP.SYNCS 0x989680 ;  /* 0x009896800000895d */ /* 0x004fea0003900000 */
[----:B------:R-:W2:Y:S02]  /*95b0*/  @!P0 SYNCS.PHASECHK.TRANS64 P0, [R0+URZ], R2 ;  /* 0x00000002000085a7 */ /* 0x000ea400080010ff */
[----:B--2---:R-:W-:Y:S05]  /*95c0*/  @!P0 BRA `(.L_x_162) ;  /* 0xfffffffc00f08947 */ /* 0x004fea000383ffff */
[----:B------:R-:W-:Y:S05]  /*95d0*/  BRA `(.L_x_163) ;  /* 0xffffffa000cc7947 */ /* 0x000fea000383ffff */
.L_x_70:
[----:B--2---:R2:W3:Y:S02]  /*95e0*/  SYNCS.PHASECHK.TRANS64.TRYWAIT P0, [R0+URZ+0xb0], R2 ;  /* 0x0000b002000075a7 */ /* 0x0044e400080011ff */
[----:B---3--:R-:W-:Y:S05]  /*95f0*/  @!P0 NANOSLEEP.SYNCS 0x989680 ;  /* 0x009896800000895d */ /* 0x008fea0003900000 */
[----:B------:R-:W3:Y:S02]  /*9600*/  @!P0 SYNCS.PHASECHK.TRANS64 P0, [R0+URZ+0xb0], R2 ;  /* 0x0000b002000085a7 */ /* 0x000ee400080010ff */
[----:B---3--:R-:W-:Y:S05]  /*9610*/  @!P0 BRA `(.L_x_70) ;  /* 0xfffffffc00f08947 */ /* 0x008fea000383ffff */
[----:B------:R-:W-:Y:S05]  /*9620*/  BRA `(.L_x_164) ;  /* 0xffffffa400d87947 */ /* 0x000fea000383ffff */
.L_x_73:
[----:B------:R-:W-:Y:S07]  /*9630*/  MOV R0, UR7 ;  /* 0x0000000700007c02 */ /* 0x000fee0008000f00 */
.L_x_165:
[----:B--2---:R2:W3:Y:S02]  /*9640*/  SYNCS.PHASECHK.TRANS64.TRYWAIT P0, [R0+URZ+0xa8], R2 ;  /* 0x0000a802000075a7 */ /* 0x0044e400080011ff */
[----:B---3--:R-:W-:Y:S05]  /*9650*/  @!P0 NANOSLEEP.SYNCS 0x989680 ;  /* 0x009896800000895d */ /* 0x008fea0003900000 */
[----:B------:R-:W3:Y:S02]  /*9660*/  @!P0 SYNCS.PHASECHK.TRANS64 P0, [R0+URZ+0xa8], R2 ;  /* 0x0000a802000085a7 */ /* 0x000ee400080010ff */
[----:B---3--:R-:W-:Y:S05]  /*9670*/  @!P0 BRA `(.L_x_165) ;  /* 0xfffffffc00f08947 */ /* 0x008fea000383ffff */
[----:B------:R-:W-:Y:S05]  /*9680*/  BRA `(.L_x_72) ;  /* 0xffffffa800b87947 */ /* 0x000fea000383ffff */
.L_x_76:
[----:B------:R-:W-:Y:S07]  /*9690*/  MOV R0, UR7 ;  /* 0x0000000700007c02 */ /* 0x000fee0008000f00 */
.L_x_166:
[----:B-1----:R1:W2:Y:S02]  /*96a0*/  SYNCS.PHASECHK.TRANS64.TRYWAIT P0, [R0+URZ+0x80], R14 ;  /* 0x0000800e000075a7 */ /* 0x0022a400080011ff */
[----:B--2---:R-:W-:Y:S05]  /*96b0*/  @!P0 NANOSLEEP.SYNCS 0x989680 ;  /* 0x009896800000895d */ /* 0x004fea0003900000 */
[----:B------:R-:W2:Y:S02]  /*96c0*/  @!P0 SYNCS.PHASECHK.TRANS64 P0, [R0+URZ+0x80], R14 ;  /* 0x0000800e000085a7 */ /* 0x000ea400080010ff */
[----:B--2---:R-:W-:Y:S05]  /*96d0*/  @!P0 BRA `(.L_x_166) ;  /* 0xfffffffc00f08947 */ /* 0x004fea000383ffff */
[----:B------:R-:W-:Y:S05]  /*96e0*/  BRA `(.L_x_167) ;  /* 0xffffffac00307947 */ /* 0x000fea000383ffff */
.L_x_77:
[----:B------:R-:W-:Y:S07]  /*96f0*/  MOV R0, UR7 ;  /* 0x0000000700007c02 */ /* 0x000fee0008000f00 */
.L_x_168:
[----:B-1----:R1:W2:Y:S02]  /*9700*/  SYNCS.PHASECHK.TRANS64.TRYWAIT P0, [R0+URZ+0x88], R14 ;  /* 0x0000880e000075a7 */ /* 0x0022a400080011ff */
[----:B--2---:R-:W-:Y:S05]  /*9710*/  @!P0 NANOSLEEP.SYNCS 0x989680 ;  /* 0x009896800000895d */ /* 0x004fea0003900000 */
[----:B------:R-:W2:Y:S02]  /*9720*/  @!P0 SYNCS.PHASECHK.TRANS64 P0, [R0+URZ+0x88], R14 ;  /* 0x0000880e000085a7 */ /* 0x000ea400080010ff */
[----:B--2---:R-:W-:Y:S05]  /*9730*/  @!P0 BRA `(.L_x_168) ;  /* 0xfffffffc00f08947 */ /* 0x004fea000383ffff */
[----:B------:R-:W-:Y:S05]  /*9740*/  BRA `(.L_x_169) ;  /* 0xffffffac00687947 */ /* 0x000fea000383ffff */
.L_x_78:
[----:B------:R-:W-:Y:S07]  /*9750*/  MOV R0, UR7 ;  /* 0x0000000700007c02 */ /* 0x000fee0008000f00 */
.L_x_170:
[----:B-1----:R1:W2:Y:S02]  /*9760*/  SYNCS.PHASECHK.TRANS64.TRYWAIT P0, [R0+URZ+0x90], R14 ;  /* 0x0000900e000075a7 */ /* 0x0022a400080011ff */
[----:B--2---:R-:W-:Y:S05]  /*9770*/  @!P0 NANOSLEEP.SYNCS 0x989680 ;  /* 0x009896800000895d */ /* 0x004fea0003900000 */
[----:B------:R-:W2:Y:S02]  /*9780*/  @!P0 SYNCS.PHASECHK.TRANS64 P0, [R0+URZ+0x90], R14 ;  /* 0x0000900e000085a7 */ /* 0x000ea400080010ff */
[----:B--2---:R-:W-:Y:S05]  /*9790*/  @!P0 BRA `(.L_x_170) ;  /* 0xfffffffc00f08947 */ /* 0x004fea000383ffff */
[----:B------:R-:W-:Y:S05]  /*97a0*/  BRA `(.L_x_171) ;  /* 0xffffffac00ac7947 */ /* 0x000fea000383ffff */
.L_x_79:
[----:B------:R-:W-:Y:S07]  /*97b0*/  MOV R0, UR7 ;  /* 0x0000000700007c02 */ /* 0x000fee0008000f00 */
.L_x_172:
[----:B-1----:R1:W2:Y:S02]  /*97c0*/  SYNCS.PHASECHK.TRANS64.TRYWAIT P0, [R0+URZ+0x98], R14 ;  /* 0x0000980e000075a7 */ /* 0x0022a400080011ff */
[----:B--2---:R-:W-:Y:S05]  /*97d0*/  @!P0 NANOSLEEP.SYNCS 0x989680 ;  /* 0x009896800000895d */ /* 0x004fea0003900000 */
[----:B------:R-:W2:Y:S02]  /*97e0*/  @!P0 SYNCS.PHASECHK.TRANS64 P0, [R0+URZ+0x98], R14 ;  /* 0x0000980e000085a7 */ /* 0x000ea400080010ff */
[----:B--2---:R-:W-:Y:S05]  /*97f0*/  @!P0 BRA `(.L_x_172) ;  /* 0xfffffffc00f08947 */ /* 0x004fea000383ffff */
[----:B------:R-:W-:Y:S05]  /*9800*/  BRA `(.L_x_173) ;  /* 0xffffffb000307947 */ /* 0x000fea000383ffff */
.L_x_81:
[----:B------:R-:W-:-:S07]  /*9810*/  MOV R0, UR7 ;  /* 0x0000000700007c02 */ /* 0x000fce0008000f00 */
.L_x_174:
[----:B-1----:R1:W3:Y:S02]  /*9820*/  SYNCS.PHASECHK.TRANS64.TRYWAIT P0, [R0+URZ+0x80], R2 ;  /* 0x00008002000075a7 */ /* 0x0022e400080011ff */
[----:B---3--:R-:W-:Y:S05]  /*9830*/  @!P0 NANOSLEEP.SYNCS 0x989680 ;  /* 0x009896800000895d */ /* 0x008fea0003900000 */
[----:B------:R-:W3:Y:S02]  /*9840*/  @!P0 SYNCS.PHASECHK.TRANS64 P0, [R0+URZ+0x80], R2 ;  /* 0x00008002000085a7 */ /* 0x000ee400080010ff */
[----:B---3--:R-:W-:Y:S05]  /*9850*/  @!P0 BRA `(.L_x_174) ;  /* 0xfffffffc00f08947 */ /* 0x008fea000383ffff */
[----:B------:R-:W-:Y:S05]  /*9860*/  BRA `(.L_x_175) ;  /* 0xffffffb000a07947 */ /* 0x000fea000383ffff */
.L_x_82:
[----:B-1----:R-:W-:-:S07]  /*9870*/  MOV R0, UR7 ;  /* 0x0000000700007c02 */ /* 0x002fce0008000f00 */
.L_x_176:
[----:B-1----:R1:W3:Y:S02]  /*9880*/  SYNCS.PHASECHK.TRANS64.TRYWAIT P0, [R0+URZ+0x88], R2 ;  /* 0x00008802000075a7 */ /* 0x0022e400080011ff */
[----:B---3--:R-:W-:Y:S05]  /*9890*/  @!P0 NANOSLEEP.SYNCS 0x989680 ;  /* 0x009896800000895d */ /* 0x008fea0003900000 */
[----:B------:R-:W3:Y:S02]  /*98a0*/  @!P0 SYNCS.PHASECHK.TRANS64 P0, [R0+URZ+0x88], R2 ;  /* 0x00008802000085a7 */ /* 0x000ee400080010ff */
[----:B---3--:R-:W-:Y:S05]  /*98b0*/  @!P0 BRA `(.L_x_176) ;  /* 0xfffffffc00f08947 */ /* 0x008fea000383ffff */
[----:B------:R-:W-:Y:S05]  /*98c0*/  BRA `(.L_x_177) ;  /* 0xffffffb000907947 */ /* 0x000fea000383ffff */
.L_x_83:
[----:B-1----:R-:W-:-:S07]  /*98d0*/  MOV R0, UR7 ;  /* 0x0000000700007c02 */ /* 0x002fce0008000f00 */
.L_x_178:
[----:B-1----:R1:W3:Y:S02]  /*98e0*/  SYNCS.PHASECHK.TRANS64.TRYWAIT P0, [R0+URZ+0x90], R2 ;  /* 0x00009002000075a7 */ /* 0x0022e400080011ff */
[----:B---3--:R-:W-:Y:S05]  /*98f0*/  @!P0 NANOSLEEP.SYNCS 0x989680 ;  /* 0x009896800000895d */ /* 0x008fea0003900000 */
[----:B------:R-:W3:Y:S02]  /*9900*/  @!P0 SYNCS.PHASECHK.TRANS64 P0, [R0+URZ+0x90], R2 ;  /* 0x00009002000085a7 */ /* 0x000ee400080010ff */
[----:B---3--:R-:W-:Y:S05]  /*9910*/  @!P0 BRA `(.L_x_178) ;  /* 0xfffffffc00f08947 */ /* 0x008fea000383ffff */
[----:B------:R-:W-:Y:S05]  /*9920*/  BRA `(.L_x_179) ;  /* 0xffffffb000807947 */ /* 0x000fea000383ffff */
.L_x_85:
[----:B--2---:R2:W4:Y:S02]  /*9930*/  SYNCS.PHASECHK.TRANS64.TRYWAIT P0, [R0+URZ+0xb0], R2 ;  /* 0x0000b002000075a7 */ /* 0x00452400080011ff */
[----:B----4-:R-:W-:Y:S05]  /*9940*/  @!P0 NANOSLEEP.SYNCS 0x989680 ;  /* 0x009896800000895d */ /* 0x010fea0003900000 */
[----:B------:R-:W4:Y:S02]  /*9950*/  @!P0 SYNCS.PHASECHK.TRANS64 P0, [R0+URZ+0xb0], R2 ;  /* 0x0000b002000085a7 */ /* 0x000f2400080010ff */
[----:B----4-:R-:W-:Y:S05]  /*9960*/  @!P0 BRA `(.L_x_85) ;  /* 0xfffffffc00f08947 */ /* 0x010fea000383ffff */
[----:B------:R-:W-:Y:S05]  /*9970*/  BRA `(.L_x_180) ;  /* 0xffffffb400487947 */ /* 0x000fea000383ffff */
.L_x_96:
[----:B-1----:R-:W-:Y:S04]  /*9980*/  MOV R2, UR48 ;  /* 0x0000003000027c02 */ /* 0x002fe80008000f00 */
[----:B------:R1:W3:Y:S03]  /*9990*/  SYNCS.PHASECHK.TRANS64.TRYWAIT P1, [R2+URZ+0x60], R3 ;  /* 0x00006003020075a7 */ /* 0x0002e600080211ff */
[----:B---3--:R-:W-:Y:S05]  /*99a0*/  @!P1 NANOSLEEP.SYNCS 0x989680 ;  /* 0x009896800000995d */ /* 0x008fea0003900000 */
[----:B------:R-:W3:Y:S02]  /*99b0*/  @!P1 SYNCS.PHASECHK.TRANS64 P1, [R2+URZ+0x60], R3 ;  /* 0x00006003020095a7 */ /* 0x000ee400080210ff */
[----:B---3--:R-:W-:Y:S05]  /*99c0*/  @!P1 BRA `(.L_x_96) ;  /* 0xfffffffc00ec9947 */ /* 0x008fea000383ffff */
[----:B------:R-:W-:Y:S05]  /*99d0*/  BRA `(.L_x_95) ;  /* 0xffffffc000547947 */ /* 0x000fea000383ffff */
.L_x_98:
[----:B-1----:R1:W4:Y:S02]  /*99e0*/  SYNCS.PHASECHK.TRANS64.TRYWAIT P0, [R64+URZ+0xd0], R0 ;  /* 0x0000d000400075a7 */ /* 0x00232400080011ff */
[----:B----4-:R-:W-:Y:S05]  /*99f0*/  @!P0 NANOSLEEP.SYNCS 0x989680 ;  /* 0x009896800000895d */ /* 0x010fea0003900000 */
[----:B------:R-:W4:Y:S02]  /*9a00*/  @!P0 SYNCS.PHASECHK.TRANS64 P0, [R64+URZ+0xd0], R0 ;  /* 0x0000d000400085a7 */ /* 0x000f2400080010ff */
[----:B----4-:R-:W-:Y:S05]  /*9a10*/  @!P0 BRA `(.L_x_98) ;  /* 0xfffffffc00f08947 */ /* 0x010fea000383ffff */
[----:B------:R-:W-:Y:S05]  /*9a20*/  BRA `(.L_x_97) ;  /* 0xffffffc0007c7947 */ /* 0x000fea000383ffff */
.L_x_107:
[----:B--2---:R2:W4:Y:S02]  /*9a30*/  SYNCS.PHASECHK.TRANS64.TRYWAIT P0, [R2+URZ+0x60], R0 ;  /* 0x00006000020075a7 */ /* 0x00452400080011ff */
[----:B----4-:R-:W-:Y:S05]  /*9a40*/  @!P0 NANOSLEEP.SYNCS 0x989680 ;  /* 0x009896800000895d */ /* 0x010fea0003900000 */
[----:B------:R-:W4:Y:S02]  /*9a50*/  @!P0 SYNCS.PHASECHK.TRANS64 P0, [R2+URZ+0x60], R0 ;  /* 0x00006000020085a7 */ /* 0x000f2400080010ff */
[----:B----4-:R-:W-:Y:S05]  /*9a60*/  @!P0 BRA `(.L_x_107) ;  /* 0xfffffffc00f08947 */ /* 0x010fea000383ffff */
[----:B------:R-:W-:Y:S05]  /*9a70*/  BRA `(.L_x_106) ;  /* 0xffffffcc00587947 */ /* 0x000fea000383ffff */
.L_x_115:
[----:B--2---:R2:W4:Y:S02]  /*9a80*/  SYNCS.PHASECHK.TRANS64.TRYWAIT P0, [R0+URZ+0x60], R6 ;  /* 0x00006006000075a7 */ /* 0x00452400080011ff */
[----:B----4-:R-:W-:Y:S05]  /*9a90*/  @!P0 NANOSLEEP.SYNCS 0x989680 ;  /* 0x009896800000895d */ /* 0x010fea0003900000 */
[----:B------:R-:W4:Y:S02]  /*9aa0*/  @!P0 SYNCS.PHASECHK.TRANS64 P0, [R0+URZ+0x60], R6 ;  /* 0x00006006000085a7 */ /* 0x000f2400080010ff */
[----:B----4-:R-:W-:Y:S05]  /*9ab0*/  @!P0 BRA `(.L_x_115) ;  /* 0xfffffffc00f08947 */ /* 0x010fea000383ffff */
[----:B------:R-:W-:Y:S05]  /*9ac0*/  BRA `(.L_x_114) ;  /* 0xffffffd800587947 */ /* 0x000fea000383ffff */
.L_x_123:
[----:B--2---:R2:W4:Y:S02]  /*9ad0*/  SYNCS.PHASECHK.TRANS64.TRYWAIT P0, [R0+URZ+0x60], R5 ;  /* 0x00006005000075a7 */ /* 0x00452400080011ff */
[----:B----4-:R-:W-:Y:S05]  /*9ae0*/  @!P0 NANOSLEEP.SYNCS 0x989680 ;  /* 0x009896800000895d */ /* 0x010fea0003900000 */
[----:B------:R-:W4:Y:S02]  /*9af0*/  @!P0 SYNCS.PHASECHK.TRANS64 P0, [R0+URZ+0x60], R5 ;  /* 0x00006005000085a7 */ /* 0x000f2400080010ff */
[----:B----4-:R-:W-:Y:S05]  /*9b00*/  @!P0 BRA `(.L_x_123) ;  /* 0xfffffffc00f08947 */ /* 0x010fea000383ffff */
[----:B------:R-:W-:Y:S05]  /*9b10*/  BRA `(.L_x_122) ;  /* 0xffffffe400587947 */ /* 0x000fea000383ffff */
        .weak           $__internal_0_$__cuda_sm10x_tcgen05_guardrail_trap_col_being_dealloced_not_returned_by_alloc
        .type           $__internal_0_$__cuda_sm10x_tcgen05_guardrail_trap_col_being_dealloced_not_returned_by_alloc,@function
        .size           $__internal_0_$__cuda_sm10x_tcgen05_guardrail_trap_col_being_dealloced_not_returned_by_alloc,($__internal_1_$__cuda_sm10x_tcgen05_guardrail_trap_phase_invalid_during_alloc - $__internal_0_$__cuda_sm10x_tcgen05_guardrail_trap_col_being_dealloced_not_returned_by_alloc)
$__internal_0_$__cuda_sm10x_tcgen05_guardrail_trap_col_being_dealloced_not_returned_by_alloc:
[----:B------:R-:W-:Y:S05]  /*9b20*/  BPT.TRAP 0x1 ;  /* 0x000000040000795c */ /* 0x000fea0000300000 */
[----:B------:R-:W-:-:S04]  /*9b30*/  HFMA2 R3, -RZ, RZ, 0, 0 ;  /* 0x00000000ff037431 */ /* 0x000fc800000001ff */
[----:B------:R-:W-:Y:S05]  /*9b40*/  RET.REL.NODEC R2 `(_ZN7cutlass13device_kernelINS_4gemm6kernel13GemmUniversalIN4cute5tupleIJiiiiEEENS1_10collective13CollectiveMmaINS1_35MainloopSm100TmaUmmaWarpSpecializedILi6ELi2ELi4ENS5_IJNS4_1CILi1EEESB_SB_EEEEENS5_IJNSA_ILi128EEESE_NSA_ILi64EEEEEENS_6half_tENS5_IJSB_llEEESH_NS5_IJlSB_lEEENS4_8TiledMMAINS4_8MMA_AtomIJNS4_20SM100_MMA_F16BF16_SSISH_SH_fLi128ELi128ELNS4_4UMMA5MajorE1ELSO_0ELNSN_7ScaleInE0ELSP_0EEEEEENS4_6LayoutISC_NS5_IJNSA_ILi0EEEST_ST_EEEEENS5_IJNS4_10UnderscoreESW_SW_EEEEENS4_13SM90_TMA_LOADENS4_14ComposedLayoutINS4_7SwizzleILi3ELi4ELi3EEENS4_18smem_ptr_flag_bitsILi16EEENSS_INS5_IJSF_NSA_ILi8EEEEEENS5_IJSB_SF_EEEEEEEvNS4_8identityESZ_NS10_IS12_S14_NSS_INS5_IJS15_SF_EEENS5_IJSF_SB_EEEEEEEvS1A_EENS_8epilogue10collective18CollectiveEpilogueINS1G_23Sm100TmaWarpSpecializedILi4ELi2ELi32ELb1ELb0EEEJSG_NS5_IJNSS_ISE_SB_EENSS_INSA_ILi32EEESB_EEEEESH_SJ_SH_SJ_NS1G_6fusion15FusionCallbacksIS1K_NS1P_17LinearCombinationISH_fSH_fLNS_15FloatRoundStyleE2EEESG_S1O_JEEENS4_5SM1004TMEM4LOAD26SM100_TMEM_LOAD_32dp32b32xESZ_NS10_INS11_ILi2ELi4ELi3EEES14_NSS_INS5_IJS15_S1M_EEENS5_IJS1M_SB_EEEEEEENS4_39AutoVectorizingCopyWithAssumedAlignmentILi128EEENS4_14SM90_TMA_STOREES23_S25_S25_EEEvvEEEEvNT_6ParamsE) ;  /* 0xffffff64022c7950 */ /* 0x000fea0003c3ffff */
        .weak           $__internal_1_$__cuda_sm10x_tcgen05_guardrail_trap_phase_invalid_during_alloc
        .type           $__internal_1_$__cuda_sm10x_tcgen05_guardrail_trap_phase_invalid_during_alloc,@function
        .size           $__internal_1_$__cuda_sm10x_tcgen05_guardrail_trap_phase_invalid_during_alloc,($__internal_2_$__cuda_sm10x_tcgen05_guardrail_trap_unallocated_columns_being_dealloced - $__internal_1_$__cuda_sm10x_tcgen05_guardrail_trap_phase_invalid_during_alloc)
$__internal_1_$__cuda_sm10x_tcgen05_guardrail_trap_phase_invalid_during_alloc:
[----:B------:R-:W-:Y:S05]  /*9b50*/  BPT.TRAP 0x1 ;  /* 0x000000040000795c */ /* 0x000fea0000300000 */
[----:B------:R-:W-:-:S04]  /*9b60*/  MOV R3, 0x0 ;  /* 0x0000000000037802 */ /* 0x000fc80000000f00 */
[----:B------:R-:W-:Y:S05]  /*9b70*/  RET.REL.NODEC R2 `(_ZN7cutlass13device_kernelINS_4gemm6kernel13GemmUniversalIN4cute5tupleIJiiiiEEENS1_10collective13CollectiveMmaINS1_35MainloopSm100TmaUmmaWarpSpecializedILi6ELi2ELi4ENS5_IJNS4_1CILi1EEESB_SB_EEEEENS5_IJNSA_ILi128EEESE_NSA_ILi64EEEEEENS_6half_tENS5_IJSB_llEEESH_NS5_IJlSB_lEEENS4_8TiledMMAINS4_8MMA_AtomIJNS4_20SM100_MMA_F16BF16_SSISH_SH_fLi128ELi128ELNS4_4UMMA5MajorE1ELSO_0ELNSN_7ScaleInE0ELSP_0EEEEEENS4_6LayoutISC_NS5_IJNSA_ILi0EEEST_ST_EEEEENS5_IJNS4_10UnderscoreESW_SW_EEEEENS4_13SM90_TMA_LOADENS4_14ComposedLayoutINS4_7SwizzleILi3ELi4ELi3EEENS4_18smem_ptr_flag_bitsILi16EEENSS_INS5_IJSF_NSA_ILi8EEEEEENS5_IJSB_SF_EEEEEEEvNS4_8identityESZ_NS10_IS12_S14_NSS_INS5_IJS15_SF_EEENS5_IJSF_SB_EEEEEEEvS1A_EENS_8epilogue10collective18CollectiveEpilogueINS1G_23Sm100TmaWarpSpecializedILi4ELi2ELi32ELb1ELb0EEEJSG_NS5_IJNSS_ISE_SB_EENSS_INSA_ILi32EEESB_EEEEESH_SJ_SH_SJ_NS1G_6fusion15FusionCallbacksIS1K_NS1P_17LinearCombinationISH_fSH_fLNS_15FloatRoundStyleE2EEESG_S1O_JEEENS4_5SM1004TMEM4LOAD26SM100_TMEM_LOAD_32dp32b32xESZ_NS10_INS11_ILi2ELi4ELi3EEES14_NSS_INS5_IJS15_S1M_EEENS5_IJS1M_SB_EEEEEEENS4_39AutoVectorizingCopyWithAssumedAlignmentILi128EEENS4_14SM90_TMA_STOREES23_S25_S25_EEEvvEEEEvNT_6ParamsE) ;  /* 0xffffff6402207950 */ /* 0x000fea0003c3ffff */
        .weak           $__internal_2_$__cuda_sm10x_tcgen05_guardrail_trap_unallocated_columns_being_dealloced
        .type           $__internal_2_$__cuda_sm10x_tcgen05_guardrail_trap_unallocated_columns_being_dealloced,@function
        .size           $__internal_2_$__cuda_sm10x_tcgen05_guardrail_trap_unallocated_columns_being_dealloced,(.L_x_182 - $__internal_2_$__cuda_sm10x_tcgen05_guardrail_trap_unallocated_columns_being_dealloced)
$__internal_2_$__cuda_sm10x_tcgen05_guardrail_trap_unallocated_columns_being_dealloced:
[----:B------:R-:W-:Y:S05]  /*9b80*/  BPT.TRAP 0x1 ;  /* 0x000000040000795c */ /* 0x000fea0000300000 */
[----:B------:R-:W-:-:S04]  /*9b90*/  HFMA2 R3, -RZ, RZ, 0, 0 ;  /* 0x00000000ff037431 */ /* 0x000fc800000001ff */
[----:B------:R-:W-:Y:S05]  /*9ba0*/  RET.REL.NODEC R2 `(_ZN7cutlass13device_kernelINS_4gemm6kernel13GemmUniversalIN4cute5tupleIJiiiiEEENS1_10collective13CollectiveMmaINS1_35MainloopSm100TmaUmmaWarpSpecializedILi6ELi2ELi4ENS5_IJNS4_1CILi1EEESB_SB_EEEEENS5_IJNSA_ILi128EEESE_NSA_ILi64EEEEEENS_6half_tENS5_IJSB_llEEESH_NS5_IJlSB_lEEENS4_8TiledMMAINS4_8MMA_AtomIJNS4_20SM100_MMA_F16BF16_SSISH_SH_fLi128ELi128ELNS4_4UMMA5MajorE1ELSO_0ELNSN_7ScaleInE0ELSP_0EEEEEENS4_6LayoutISC_NS5_IJNSA_ILi0EEEST_ST_EEEEENS5_IJNS4_10UnderscoreESW_SW_EEEEENS4_13SM90_TMA_LOADENS4_14ComposedLayoutINS4_7SwizzleILi3ELi4ELi3EEENS4_18smem_ptr_flag_bitsILi16EEENSS_INS5_IJSF_NSA_ILi8EEEEEENS5_IJSB_SF_EEEEEEEvNS4_8identityESZ_NS10_IS12_S14_NSS_INS5_IJS15_SF_EEENS5_IJSF_SB_EEEEEEEvS1A_EENS_8epilogue10collective18CollectiveEpilogueINS1G_23Sm100TmaWarpSpecializedILi4ELi2ELi32ELb1ELb0EEEJSG_NS5_IJNSS_ISE_SB_EENSS_INSA_ILi32EEESB_EEEEESH_SJ_SH_SJ_NS1G_6fusion15FusionCallbacksIS1K_NS1P_17LinearCombinationISH_fSH_fLNS_15FloatRoundStyleE2EEESG_S1O_JEEENS4_5SM1004TMEM4LOAD26SM100_TMEM_LOAD_32dp32b32xESZ_NS10_INS11_ILi2ELi4ELi3EEES14_NSS_INS5_IJS15_S1M_EEENS5_IJS1M_SB_EEEEEEENS4_39AutoVectorizingCopyWithAssumedAlignmentILi128EEENS4_14SM90_TMA_STOREES23_S25_S25_EEEvvEEEEvNT_6ParamsE) ;  /* 0xffffff6402147950 */ /* 0x000fea0003c3ffff */
.L_x_181:
[----:B------:R-:W-:-:S00]  /*9bb0*/  BRA `(.L_x_181) ;  /* 0xfffffffc00fc7947 */ /* 0x000fc0000383ffff */
[----:B------:R-:W-:-:S00]  /*9bc0*/  NOP ;  /* 0x0000000000007918 */ /* 0x000fc00000000000 */
        /* <DEDUP_REMOVED lines=11> */
.L_x_182:


//--------------------- .nv.global.init           --------------------------
	.section	.nv.global.init,"aw",@progbits
.nv.global.init:
	.type		$str$27,@object
	.size		$str$27,($str$28 - $str$27)
$str$27:
        /*0000*/ 	.byte	0x28, 0x61, 0x64, 0x64, 0x72, 0x65, 0x73, 0x73, 0x20, 0x26, 0x20, 0x6d, 0x61, 0x73, 0x6b, 0x29
        /*0010*/ 	.byte	0x20, 0x3d, 0x3d, 0x20, 0x30, 0x00
	.type		$str$28,@object
	.size		$str$28,($str$26 - $str$28)
$str$28:
        /*0016*/ 	.byte	0x2f, 0x74, 0x6d, 0x70, 0x2f, 0x63, 0x75, 0x74, 0x6c, 0x61, 0x73, 0x73, 0x5f, 0x73, 0x77, 0x65
        /*0026*/ 	.byte	0x65, 0x70, 0x5f, 0x73, 0x72, 0x63, 0x2f, 0x69, 0x6e, 0x63, 0x6c, 0x75, 0x64, 0x65, 0x2f, 0x63
        /*0036*/ 	.byte	0x75, 0x74, 0x65, 0x2f, 0x70, 0x6f, 0x69, 0x6e, 0x74, 0x65, 0x72, 0x5f, 0x66, 0x6c, 0x61, 0x67
        /*0046*/ 	.byte	0x67, 0x65, 0x64, 0x2e, 0x68, 0x70, 0x70, 0x00
	.type		$str$26,@object
	.size		$str$26,($str$25 - $str$26)
$str$26:
        /*004e*/ 	.byte	0x2f, 0x74, 0x6d, 0x70, 0x2f, 0x63, 0x75, 0x74, 0x6c, 0x61, 0x73, 0x73, 0x5f, 0x73, 0x77, 0x65
        /*005e*/ 	.byte	0x65, 0x70, 0x5f, 0x73, 0x72, 0x63, 0x2f, 0x69, 0x6e, 0x63, 0x6c, 0x75, 0x64, 0x65, 0x2f, 0x63
        /*006e*/ 	.byte	0x75, 0x74, 0x65, 0x2f, 0x61, 0x74, 0x6f, 0x6d, 0x2f, 0x63, 0x6f, 0x70, 0x79, 0x5f, 0x74, 0x72
        /*007e*/ 	.byte	0x61, 0x69, 0x74, 0x73, 0x5f, 0x73, 0x6d, 0x31, 0x30, 0x30, 0x2e, 0x68, 0x70, 0x70, 0x00
	.type		$str$25,@object
	.size		$str$25,(__unnamed_1 - $str$25)
$str$25:
        /*008d*/ 	.byte	0x28, 0x28, 0x75, 0x69, 0x6e, 0x74, 0x33, 0x32, 0x5f, 0x74, 0x28, 0x74, 0x68, 0x72, 0x65, 0x61
        /*009d*/ 	.byte	0x64, 0x49, 0x64, 0x78, 0x2e, 0x78, 0x29, 0x20, 0x2f, 0x20, 0x33, 0x32, 0x29, 0x20, 0x25, 0x20
        /*00ad*/ 	.byte	0x34, 0x29, 0x20, 0x3d, 0x3d, 0x20, 0x28, 0x28, 0x28, 0x74, 0x6d, 0x65, 0x6d, 0x5f, 0x61, 0x64
        /*00bd*/ 	.byte	0x64, 0x72, 0x20, 0x3e, 0x3e, 0x20, 0x31, 0x36, 0x29, 0x20, 0x2f, 0x20, 0x33, 0x32, 0x29, 0x20
        /*00cd*/ 	.byte	0x25, 0x20, 0x34, 0x29, 0x00
	.type		__unnamed_1,@object
	.size		__unnamed_1,(__unnamed_2 - __unnamed_1)
__unnamed_1:
        /*00d2*/ 	.byte	0x61, 0x75, 0x74, 0x6f, 0x20, 0x63, 0x75, 0x74, 0x65, 0x3a, 0x3a, 0x61, 0x73, 0x5f, 0x70, 0x6f
        /* <DEDUP_REMOVED lines=24> */
        /*0262*/ 	.byte	0x3e, 0x3e, 0x3e, 0x3e, 0x5d, 0x00
	.type		__unnamed_2,@object
	.size		__unnamed_2,(.L_2 - __unnamed_2)
__unnamed_2:
        /* <DEDUP_REMOVED lines=42> */
        /*0508*/ 	.byte	0x3e, 0x3e, 0x5d, 0x00
.L_2:


//--------------------- .nv.shared._ZN7cutlass13device_kernelINS_4gemm6kernel13GemmUniversalIN4cute5tupleIJiiiiEEENS1_10collective13CollectiveMmaINS1_35MainloopSm100TmaUmmaWarpSpecializedILi6ELi2ELi4ENS5_IJNS4_1CILi1EEESB_SB_EEEEENS5_IJNSA_ILi128EEESE_NSA_ILi64EEEEEENS_6half_tENS5_IJSB_llEEESH_NS5_IJlSB_lEEENS4_8TiledMMAINS4_8MMA_AtomIJNS4_20SM100_MMA_F16BF16_SSISH_SH_fLi128ELi128ELNS4_4UMMA5MajorE1ELSO_0ELNSN_7ScaleInE0ELSP_0EEEEEENS4_6LayoutISC_NS5_IJNSA_ILi0EEEST_ST_EEEEENS5_IJNS4_10UnderscoreESW_SW_EEEEENS4_13SM90_TMA_LOADENS4_14ComposedLayoutINS4_7SwizzleILi3ELi4ELi3EEENS4_18smem_ptr_flag_bitsILi16EEENSS_INS5_IJSF_NSA_ILi8EEEEEENS5_IJSB_SF_EEEEEEEvNS4_8identityESZ_NS10_IS12_S14_NSS_INS5_IJS15_SF_EEENS5_IJSF_SB_EEEEEEEvS1A_EENS_8epilogue10collective18CollectiveEpilogueINS1G_23Sm100TmaWarpSpecializedILi4ELi2ELi32ELb1ELb0EEEJSG_NS5_IJNSS_ISE_SB_EENSS_INSA_ILi32EEESB_EEEEESH_SJ_SH_SJ_NS1G_6fusion15FusionCallbacksIS1K_NS1P_17LinearCombinationISH_fSH_fLNS_15FloatRoundStyleE2EEESG_S1O_JEEENS4_5SM1004TMEM4LOAD26SM100_TMEM_LOAD_32dp32b32xESZ_NS10_INS11_ILi2ELi4ELi3EEES14_NSS_INS5_IJS15_S1M_EEENS5_IJS1M_SB_EEEEEEENS4_39AutoVectorizingCopyWithAssumedAlignmentILi128EEENS4_14SM90_TMA_STOREES23_S25_S25_EEEvvEEEEvNT_6ParamsE --------------------------
	.section	.nv.shared._ZN7cutlass13device_kernelINS_4gemm6kernel13GemmUniversalIN4cute5tupleIJiiiiEEENS1_10collective13CollectiveMmaINS1_35MainloopSm100TmaUmmaWarpSpecializedILi6ELi2ELi4ENS5_IJNS4_1CILi1EEESB_SB_EEEEENS5_IJNSA_ILi128EEESE_NSA_ILi64EEEEEENS_6half_tENS5_IJSB_llEEESH_NS5_IJlSB_lEEENS4_8TiledMMAINS4_8MMA_AtomIJNS4_20SM100_MMA_F16BF16_SSISH_SH_fLi128ELi128ELNS4_4UMMA5MajorE1ELSO_0ELNSN_7ScaleInE0ELSP_0EEEEEENS4_6LayoutISC_NS5_IJNSA_ILi0EEEST_ST_EEEEENS5_IJNS4_10UnderscoreESW_SW_EEEEENS4_13SM90_TMA_LOADENS4_14ComposedLayoutINS4_7SwizzleILi3ELi4ELi3EEENS4_18smem_ptr_flag_bitsILi16EEENSS_INS5_IJSF_NSA_ILi8EEEEEENS5_IJSB_SF_EEEEEEEvNS4_8identityESZ_NS10_IS12_S14_NSS_INS5_IJS15_SF_EEENS5_IJSF_SB_EEEEEEEvS1A_EENS_8epilogue10collective18CollectiveEpilogueINS1G_23Sm100TmaWarpSpecializedILi4ELi2ELi32ELb1ELb0EEEJSG_NS5_IJNSS_ISE_SB_EENSS_INSA_ILi32EEESB_EEEEESH_SJ_SH_SJ_NS1G_6fusion15FusionCallbacksIS1K_NS1P_17LinearCombinationISH_fSH_fLNS_15FloatRoundStyleE2EEESG_S1O_JEEENS4_5SM1004TMEM4LOAD26SM100_TMEM_LOAD_32dp32b32xESZ_NS10_INS11_ILi2ELi4ELi3EEES14_NSS_INS5_IJS15_S1M_EEENS5_IJS1M_SB_EEEEEEENS4_39AutoVectorizingCopyWithAssumedAlignmentILi128EEENS4_14SM90_TMA_STOREES23_S25_S25_EEEvvEEEEvNT_6ParamsE,"aw",@nobits
	.sectionflags	@""
	.align	16
	.zero		1024


//--------------------- .nv.shared.reserved.0     --------------------------
	.section	.nv.shared.reserved.0,"aw",@nobits
	.weak		__nv_reservedSMEM_offset_0_alias
	.size		__nv_reservedSMEM_offset_0_alias, 0, 64
	.other		__nv_reservedSMEM_offset_0_alias,@"STO_CUDA_RESERVED_SHARED STV_DEFAULT"
__nv_reservedSMEM_offset_0_alias:
	.zero		0
.nv.shared.reserved.0:
	.zero		64
	.weak		__nv_reservedSMEM_tcgen05_partition
	.type		__nv_reservedSMEM_tcgen05_partition,@object
	.size		__nv_reservedSMEM_tcgen05_partition,(.L_0 - __nv_reservedSMEM_tcgen05_partition)
__nv_reservedSMEM_tcgen05_partition:
	.zero		32
.L_0:


//--------------------- .nv.global                --------------------------
	.section	.nv.global,"aw",@nobits
.nv.global:
	.type		_ZN40_INTERNAL_13457dd3_4_k_cu_a3721572_264924cute1_E,@object
	.size		_ZN40_INTERNAL_13457dd3_4_k_cu_a3721572_264924cute1_E,(_ZN40_INTERNAL_13457dd3_4_k_cu_a3721572_264924cuda3std3__45__cpo6cbeginE - _ZN40_INTERNAL_13457dd3_4_k_cu_a3721572_264924cute1_E)
_ZN40_INTERNAL_13457dd3_4_k_cu_a3721572_264924cute1_E:
	.zero		1
	.type		_ZN40_INTERNAL_13457dd3_4_k_cu_a3721572_264924cuda3std3__45__cpo6cbeginE,@object
	.size		_ZN40_INTERNAL_13457dd3_4_k_cu_a3721572_264924cuda3std3__45__cpo6cbeginE,(_ZN40_INTERNAL_13457dd3_4_k_cu_a3721572_264924cuda3std3__48in_placeE - _ZN40_INTERNAL_13457dd3_4_k_cu_a3721572_264924cuda3std3__45__cpo6cbeginE)
_ZN40_INTERNAL_13457dd3_4_k_cu_a3721572_264924cuda3std3__45__cpo6cbeginE:
	.zero		1
	.type		_ZN40_INTERNAL_13457dd3_4_k_cu_a3721572_264924cuda3std3__48in_placeE,@object
	.size		_ZN40_INTERNAL_13457dd3_4_k_cu_a3721572_264924cuda3std3__48in_placeE,(_ZN40_INTERNAL_13457dd3_4_k_cu_a3721572_264924cuda3std6ranges3__45__cpo9iter_moveE - _ZN40_INTERNAL_13457dd3_4_k_cu_a3721572_264924cuda3std3__48in_placeE)
_ZN40_INTERNAL_13457dd3_4_k_cu_a3721572_264924cuda3std3__48in_placeE:
	.zero		1
	.type		_ZN40_INTERNAL_13457dd3_4_k_cu_a3721572_264924cuda3std6ranges3__45__cpo9iter_moveE,@object
	.size		_ZN40_INTERNAL_13457dd3_4_k_cu_a3721572_264924cuda3std6ranges3__45__cpo9iter_moveE,(_ZN40_INTERNAL_13457dd3_4_k_cu_a3721572_264924cuda3std3__45__cpo5beginE - _ZN40_INTERNAL_13457dd3_4_k_cu_a3721572_264924cuda3std6ranges3__45__cpo9iter_moveE)
_ZN40_INTERNAL_13457dd3_4_k_cu_a3721572_264924cuda3std6ranges3__45__cpo9iter_moveE:
	.zero		1
	.type		_ZN40_INTERNAL_13457dd3_4_k_cu_a3721572_264924cuda3std3__45__cpo5beginE,@object
	.size		_ZN40_INTERNAL_13457dd3_4_k_cu_a3721572_264924cuda3std3__45__cpo5beginE,(_ZN40_INTERNAL_13457dd3_4_k_cu_a3721572_264924cuda3std3__442_GLOBAL__N__13457dd3_4_k_cu_a3721572_264926ignoreE - _ZN40_INTERNAL_13457dd3_4_k_cu_a3721572_264924cuda3std3__45__cpo5beginE)
_ZN40_INTERNAL_13457dd3_4_k_cu_a3721572_264924cuda3std3__45__cpo5beginE:
	.zero		1
	.type		_ZN40_INTERNAL_13457dd3_4_k_cu_a3721572_264924cuda3std3__442_GLOBAL__N__13457dd3_4_k_cu_a3721572_264926ignoreE,@object
	.size		_ZN40_INTERNAL_13457dd3_4_k_cu_a3721572_264924cuda3std3__442_GLOBAL__N__13457dd3_4_k_cu_a3721572_264926ignoreE,(_ZN40_INTERNAL_13457dd3_4_k_cu_a3721572_264924cute7productE - _ZN40_INTERNAL_13457dd3_4_k_cu_a3721572_264924cuda3std3__442_GLOBAL__N__13457dd3_4_k_cu_a3721572_264926ignoreE)
_ZN40_INTERNAL_13457dd3_4_k_cu_a3721572_264924cuda3std3__442_GLOBAL__N__13457dd3_4_k_cu_a3721572_264926ignoreE:
	.zero		1
	.type		_ZN40_INTERNAL_13457dd3_4_k_cu_a3721572_264924cute7productE,@object
	.size		_ZN40_INTERNAL_13457dd3_4_k_cu_a3721572_264924cute7productE,(_ZN40_INTERNAL_13457dd3_4_k_cu_a3721572_264924cuda3std3__45__cpo3endE - _ZN40_INTERNAL_13457dd3_4_k_cu_a3721572_264924cute7productE)
_ZN40_INTERNAL_13457dd3_4_k_cu_a3721572_264924cute7productE:
	.zero		1
	.type		_ZN40_INTERNAL_13457dd3_4_k_cu_a3721572_264924cuda3std3__45__cpo3endE,@object
	.size		_ZN40_INTERNAL_13457dd3_4_k_cu_a3721572_264924cuda3std3__45__cpo3endE,(_ZN40_INTERNAL_13457dd3_4_k_cu_a3721572_264924cuda3std3__419piecewise_constructE - _ZN40_INTERNAL_13457dd3_4_k_cu_a3721572_264924cuda3std3__45__cpo3endE)
_ZN40_INTERNAL_13457dd3_4_k_cu_a3721572_264924cuda3std3__45__cpo3endE:
	.zero		1
	.type		_ZN40_INTERNAL_13457dd3_4_k_cu_a3721572_264924cuda3std3__419piecewise_constructE,@object
	.size		_ZN40_INTERNAL_13457dd3_4_k_cu_a3721572_264924cuda3std3__419piecewise_constructE,(_ZN40_INTERNAL_13457dd3_4_k_cu_a3721572_264924cuda3std3__45__cpo4cendE - _ZN40_INTERNAL_13457dd3_4_k_cu_a3721572_264924cuda3std3__419piecewise_constructE)
_ZN40_INTERNAL_13457dd3_4_k_cu_a3721572_264924cuda3std3__419piecewise_constructE:
	.zero		1
	.type		_ZN40_INTERNAL_13457dd3_4_k_cu_a3721572_264924cuda3std3__45__cpo4cendE,@object
	.size		_ZN40_INTERNAL_13457dd3_4_k_cu_a3721572_264924cuda3std3__45__cpo4cendE,(_ZN40_INTERNAL_13457dd3_4_k_cu_a3721572_264924cuda3std6ranges3__45__cpo4swapE - _ZN40_INTERNAL_13457dd3_4_k_cu_a3721572_264924cuda3std3__45__cpo4cendE)
_ZN40_INTERNAL_13457dd3_4_k_cu_a3721572_264924cuda3std3__45__cpo4cendE:
	.zero		1
	.type		_ZN40_INTERNAL_13457dd3_4_k_cu_a3721572_264924cuda3std6ranges3__45__cpo4swapE,@object
	.size		_ZN40_INTERNAL_13457dd3_4_k_cu_a3721572_264924cuda3std6ranges3__45__cpo4swapE,(.L_10 - _ZN40_INTERNAL_13457dd3_4_k_cu_a3721572_264924cuda3std6ranges3__45__cpo4swapE)
_ZN40_INTERNAL_13457dd3_4_k_cu_a3721572_264924cuda3std6ranges3__45__cpo4swapE:
	.zero		1
.L_10:


//--------------------- .nv.constant0._ZN7cutlass13device_kernelINS_4gemm6kernel13GemmUniversalIN4cute5tupleIJiiiiEEENS1_10collective13CollectiveMmaINS1_35MainloopSm100TmaUmmaWarpSpecializedILi6ELi2ELi4ENS5_IJNS4_1CILi1EEESB_SB_EEEEENS5_IJNSA_ILi128EEESE_NSA_ILi64EEEEEENS_6half_tENS5_IJSB_llEEESH_NS5_IJlSB_lEEENS4_8TiledMMAINS4_8MMA_AtomIJNS4_20SM100_MMA_F16BF16_SSISH_SH_fLi128ELi128ELNS4_4UMMA5MajorE1ELSO_0ELNSN_7ScaleInE0ELSP_0EEEEEENS4_6LayoutISC_NS5_IJNSA_ILi0EEEST_ST_EEEEENS5_IJNS4_10UnderscoreESW_SW_EEEEENS4_13SM90_TMA_LOADENS4_14ComposedLayoutINS4_7SwizzleILi3ELi4ELi3EEENS4_18smem_ptr_flag_bitsILi16EEENSS_INS5_IJSF_NSA_ILi8EEEEEENS5_IJSB_SF_EEEEEEEvNS4_8identityESZ_NS10_IS12_S14_NSS_INS5_IJS15_SF_EEENS5_IJSF_SB_EEEEEEEvS1A_EENS_8epilogue10collective18CollectiveEpilogueINS1G_23Sm100TmaWarpSpecializedILi4ELi2ELi32ELb1ELb0EEEJSG_NS5_IJNSS_ISE_SB_EENSS_INSA_ILi32EEESB_EEEEESH_SJ_SH_SJ_NS1G_6fusion15FusionCallbacksIS1K_NS1P_17LinearCombinationISH_fSH_fLNS_15FloatRoundStyleE2EEESG_S1O_JEEENS4_5SM1004TMEM4LOAD26SM100_TMEM_LOAD_32dp32b32xESZ_NS10_INS11_ILi2ELi4ELi3EEES14_NSS_INS5_IJS15_S1M_EEENS5_IJS1M_SB_EEEEEEENS4_39AutoVectorizingCopyWithAssumedAlignmentILi128EEENS4_14SM90_TMA_STOREES23_S25_S25_EEEvvEEEEvNT_6ParamsE --------------------------
	.section	.nv.constant0._ZN7cutlass13device_kernelINS_4gemm6kernel13GemmUniversalIN4cute5tupleIJiiiiEEENS1_10collective13CollectiveMmaINS1_35MainloopSm100TmaUmmaWarpSpecializedILi6ELi2ELi4ENS5_IJNS4_1CILi1EEESB_SB_EEEEENS5_IJNSA_ILi128EEESE_NSA_ILi64EEEEEENS_6half_tENS5_IJSB_llEEESH_NS5_IJlSB_lEEENS4_8TiledMMAINS4_8MMA_AtomIJNS4_20SM100_MMA_F16BF16_SSISH_SH_fLi128ELi128ELNS4_4UMMA5MajorE1ELSO_0ELNSN_7ScaleInE0ELSP_0EEEEEENS4_6LayoutISC_NS5_IJNSA_ILi0EEEST_ST_EEEEENS5_IJNS4_10UnderscoreESW_SW_EEEEENS4_13SM90_TMA_LOADENS4_14ComposedLayoutINS4_7SwizzleILi3ELi4ELi3EEENS4_18smem_ptr_flag_bitsILi16EEENSS_INS5_IJSF_NSA_ILi8EEEEEENS5_IJSB_SF_EEEEEEEvNS4_8identityESZ_NS10_IS12_S14_NSS_INS5_IJS15_SF_EEENS5_IJSF_SB_EEEEEEEvS1A_EENS_8epilogue10collective18CollectiveEpilogueINS1G_23Sm100TmaWarpSpecializedILi4ELi2ELi32ELb1ELb0EEEJSG_NS5_IJNSS_ISE_SB_EENSS_INSA_ILi32EEESB_EEEEESH_SJ_SH_SJ_NS1G_6fusion15FusionCallbacksIS1K_NS1P_17LinearCombinationISH_fSH_fLNS_15FloatRoundStyleE2EEESG_S1O_JEEENS4_5SM1004TMEM4LOAD26SM100_TMEM_LOAD_32dp32b32xESZ_NS10_INS11_ILi2ELi4ELi3EEES14_NSS_INS5_IJS15_S1M_EEENS5_IJS1M_SB_EEEEEEENS4_39AutoVectorizingCopyWithAssumedAlignmentILi128EEENS4_14SM90_TMA_STOREES23_S25_S25_EEEvvEEEEvNT_6ParamsE,"a",@progbits
	.sectionflags	@""
	.align	4
.nv.constant0._ZN7cutlass13device_kernelINS_4gemm6kernel13GemmUniversalIN4cute5tupleIJiiiiEEENS1_10collective13CollectiveMmaINS1_35MainloopSm100TmaUmmaWarpSpecializedILi6ELi2ELi4ENS5_IJNS4_1CILi1EEESB_SB_EEEEENS5_IJNSA_ILi128EEESE_NSA_ILi64EEEEEENS_6half_tENS5_IJSB_llEEESH_NS5_IJlSB_lEEENS4_8TiledMMAINS4_8MMA_AtomIJNS4_20SM100_MMA_F16BF16_SSISH_SH_fLi128ELi128ELNS4_4UMMA5MajorE1ELSO_0ELNSN_7ScaleInE0ELSP_0EEEEEENS4_6LayoutISC_NS5_IJNSA_ILi0EEEST_ST_EEEEENS5_IJNS4_10UnderscoreESW_SW_EEEEENS4_13SM90_TMA_LOADENS4_14ComposedLayoutINS4_7SwizzleILi3ELi4ELi3EEENS4_18smem_ptr_flag_bitsILi16EEENSS_INS5_IJSF_NSA_ILi8EEEEEENS5_IJSB_SF_EEEEEEEvNS4_8identityESZ_NS10_IS12_S14_NSS_INS5_IJS15_SF_EEENS5_IJSF_SB_EEEEEEEvS1A_EENS_8epilogue10collective18CollectiveEpilogueINS1G_23Sm100TmaWarpSpecializedILi4ELi2ELi32ELb1ELb0EEEJSG_NS5_IJNSS_ISE_SB_EENSS_INSA_ILi32EEESB_EEEEESH_SJ_SH_SJ_NS1G_6fusion15FusionCallbacksIS1K_NS1P_17LinearCombinationISH_fSH_fLNS_15FloatRoundStyleE2EEESG_S1O_JEEENS4_5SM1004TMEM4LOAD26SM100_TMEM_LOAD_32dp32b32xESZ_NS10_INS11_ILi2ELi4ELi3EEES14_NSS_INS5_IJS15_S1M_EEENS5_IJS1M_SB_EEEEEEENS4_39AutoVectorizingCopyWithAssumedAlignmentILi128EEENS4_14SM90_TMA_STOREES23_S25_S25_EEEvvEEEEvNT_6ParamsE:
	.zero		2944


//--------------------- SYMBOLS --------------------------

	.type		.nv.reservedSmem.offset0,@object
	.size		.nv.reservedSmem.offset0,0x4
	.type		.nv.reservedSmem.cap,@object
	.size		.nv.reservedSmem.cap,0x4
	.type		__assertfail,@function
